def matmul_kernel(
    a_ptr,
    b_ptr,
    c_ptr,
    M,
    N,
    K,
    stride_am,
    stride_ak,
    stride_bk,
    stride_bn,
    stride_cm,
    stride_cn,
    BLOCK_M: tl.constexpr,
    BLOCK_N: tl.constexpr,
    BLOCK_K: tl.constexpr,
    GROUP_M: tl.constexpr,
):
    pid = tl.program_id(axis=0)
    num_pid_m = tl.cdiv(M, BLOCK_M)
    num_pid_n = tl.cdiv(N, BLOCK_N)
    num_pid_in_group = GROUP_M * num_pid_n
    group_id = pid // num_pid_in_group
    first_pid_m = group_id * GROUP_M
    group_size_m = min(num_pid_m - first_pid_m, GROUP_M)
    pid_m = first_pid_m + ((pid % num_pid_in_group) % group_size_m)
    pid_n = (pid % num_pid_in_group) // group_size_m

    offs_am = (pid_m * BLOCK_M + tl.arange(0, BLOCK_M)) % M
    offs_bn = (pid_n * BLOCK_N + tl.arange(0, BLOCK_N)) % N
    offs_k = tl.arange(0, BLOCK_K)
    a_ptrs = a_ptr + offs_am[:, None] * stride_am + offs_k[None, :] * stride_ak
    b_ptrs = b_ptr + offs_k[:, None] * stride_bk + offs_bn[None, :] * stride_bn

    acc = tl.zeros((BLOCK_M, BLOCK_N), dtype=tl.float32)
    for kk in range(0, tl.cdiv(K, BLOCK_K)):
        a = tl.load(a_ptrs, mask=offs_k[None, :] < K - kk * BLOCK_K, other=0.0)
        b = tl.load(b_ptrs, mask=offs_k[:, None] < K - kk * BLOCK_K, other=0.0)
        acc = tl.dot(a, b, acc)
        a_ptrs += BLOCK_K * stride_ak
        b_ptrs += BLOCK_K * stride_bk

    c = acc.to(c_ptr.dtype.element_ty)
    offs_cm = pid_m * BLOCK_M + tl.arange(0, BLOCK_M)
    offs_cn = pid_n * BLOCK_N + tl.arange(0, BLOCK_N)
    c_ptrs = c_ptr + offs_cm[:, None] * stride_cm + offs_cn[None, :] * stride_cn
    mask = (offs_cm[:, None] < M) & (offs_cn[None, :] < N)
    tl.store(c_ptrs, c, mask=mask)

# config = {"BLOCK_K": 32, "BLOCK_M": 64, "BLOCK_N": 512, "GROUP_M": 8, "arch": "sm_90", "dtype": "fp16", "num_ctas": 2, "num_stages": 3, "num_warps": 4}
# arch = sm_90


// ===== COMPILED SASS (sm_90a) =====

	.target	sm_90a

	.elftype	@"ET_EXEC"


//--------------------- .note.nv.tkinfo           --------------------------
	.section	.note.nv.tkinfo,"",@"SHT_NOTE"
	.sectionflags	@"SHF_NOTE_NV_TKINFO"
	.tkinfo
        /*0018*/ 	.word	0x00000002
        /*0030*/ 	.string	""
        /*0030*/ 	.string	"ptxas"
        /*0030*/ 	.string	"Cuda compilation tools, release 13.0, V13.0.88"
        /*0030*/ 	.string	"Build cuda_13.0.r13.0/compiler.36424714_0"
        /*0030*/ 	.string	"-v  -suppress-debug-info  -lineinfo  -arch sm_90a "



//--------------------- .note.nv.cuinfo           --------------------------
	.section	.note.nv.cuinfo,"",@"SHT_NOTE"
	.sectionflags	@"SHF_NOTE_NV_CUINFO"
        /*0018*/ 	.short	0x0002
        /*001a*/ 	.short	0x005a
        /*001c*/ 	.short	0x0082
	.zero		2


//--------------------- .nv.info                  --------------------------
	.section	.nv.info,"",@"SHT_CUDA_INFO"
	.align	4


	//----- nvinfo : EIATTR_REGCOUNT
	.align		4
        /*0000*/ 	.byte	0x04, 0x2f
        /*0002*/ 	.short	(.L_1 - .L_0)
	.align		4
.L_0:
        /*0004*/ 	.word	index@(matmul_kernel)
        /*0008*/ 	.word	0x000000ff


	//----- nvinfo : EIATTR_FRAME_SIZE
	.align		4
.L_1:
        /*000c*/ 	.byte	0x04, 0x11
        /*000e*/ 	.short	(.L_3 - .L_2)
	.align		4
.L_2:
        /*0010*/ 	.word	index@(matmul_kernel)
        /*0014*/ 	.word	0x00000140


	//----- nvinfo : EIATTR_MIN_STACK_SIZE
	.align		4
.L_3:
        /*0018*/ 	.byte	0x04, 0x12
        /*001a*/ 	.short	(.L_5 - .L_4)
	.align		4
.L_4:
        /*001c*/ 	.word	index@(matmul_kernel)
        /*0020*/ 	.word	0x00000140
.L_5:


//--------------------- .nv.compat                --------------------------
	.section	.nv.compat,"",@"SHT_CUDA_COMPAT_INFO"
	.align	4
        /*0000*/ 	.byte	0x02, 0x09, 0x01, 0x00, 0x02, 0x02, 0x04, 0x00, 0x02, 0x05, 0x05, 0x00, 0x03, 0x07, 0x01, 0x01
        /*0010*/ 	.byte	0x02, 0x03, 0x00, 0x00, 0x02, 0x06, 0x01, 0x00, 0x04, 0x0b, 0x08, 0x00, 0x00, 0x00, 0x00, 0x00
        /*0020*/ 	.byte	0x00, 0x00, 0x00, 0x00


//--------------------- .nv.info.matmul_kernel    --------------------------
	.section	.nv.info.matmul_kernel,"",@"SHT_CUDA_INFO"
	.sectionflags	@""
	.align	4


	//----- nvinfo : EIATTR_CUDA_API_VERSION
	.align		4
        /*0000*/ 	.byte	0x04, 0x37
        /*0002*/ 	.short	(.L_7 - .L_6)
.L_6:
        /*0004*/ 	.word	0x00000082


	//----- nvinfo : EIATTR_KPARAM_INFO
	.align		4
.L_7:
        /*0008*/ 	.byte	0x04, 0x17
        /*000a*/ 	.short	(.L_9 - .L_8)
.L_8:
        /*000c*/ 	.word	0x00000000
        /*0010*/ 	.short	0x000d
        /*0012*/ 	.short	0x0048
        /*0014*/ 	.byte	0x00, 0xf4, 0x21, 0x00


	//----- nvinfo : EIATTR_KPARAM_INFO
	.align		4
.L_9:
        /*0018*/ 	.byte	0x04, 0x17
        /*001a*/ 	.short	(.L_11 - .L_10)
.L_10:
        /*001c*/ 	.word	0x00000000
        /*0020*/ 	.short	0x000c
        /*0022*/ 	.short	0x0040
        /*0024*/ 	.byte	0x00, 0xf4, 0x21, 0x00


	//----- nvinfo : EIATTR_KPARAM_INFO
	.align		4
.L_11:
        /*0028*/ 	.byte	0x04, 0x17
        /*002a*/ 	.short	(.L_13 - .L_12)
.L_12:
        /*002c*/ 	.word	0x00000000
        /*0030*/ 	.short	0x000b
        /*0032*/ 	.short	0x0038
        /*0034*/ 	.byte	0x00, 0xf0, 0x11, 0x00


	//----- nvinfo : EIATTR_KPARAM_INFO
	.align		4
.L_13:
        /*0038*/ 	.byte	0x04, 0x17
        /*003a*/ 	.short	(.L_15 - .L_14)
.L_14:
        /*003c*/ 	.word	0x00000000
        /*0040*/ 	.short	0x000a
        /*0042*/ 	.short	0x0034
        /*0044*/ 	.byte	0x00, 0xf0, 0x11, 0x00


	//----- nvinfo : EIATTR_KPARAM_INFO
	.align		4
.L_15:
        /*0048*/ 	.byte	0x04, 0x17
        /*004a*/ 	.short	(.L_17 - .L_16)
.L_16:
        /*004c*/ 	.word	0x00000000
        /*0050*/ 	.short	0x0009
        /*0052*/ 	.short	0x0030
        /*0054*/ 	.byte	0x00, 0xf0, 0x11, 0x00


	//----- nvinfo : EIATTR_KPARAM_INFO
	.align		4
.L_17:
        /*0058*/ 	.byte	0x04, 0x17
        /*005a*/ 	.short	(.L_19 - .L_18)
.L_18:
        /*005c*/ 	.word	0x00000000
        /*0060*/ 	.short	0x0008
        /*0062*/ 	.short	0x002c
        /*0064*/ 	.byte	0x00, 0xf0, 0x11, 0x00


	//----- nvinfo : EIATTR_KPARAM_INFO
	.align		4
.L_19:
        /*0068*/ 	.byte	0x04, 0x17
        /*006a*/ 	.short	(.L_21 - .L_20)
.L_20:
        /*006c*/ 	.word	0x00000000
        /*0070*/ 	.short	0x0007
        /*0072*/ 	.short	0x0028
        /*0074*/ 	.byte	0x00, 0xf0, 0x11, 0x00


	//----- nvinfo : EIATTR_KPARAM_INFO
	.align		4
.L_21:
        /*0078*/ 	.byte	0x04, 0x17
        /*007a*/ 	.short	(.L_23 - .L_22)
.L_22:
        /*007c*/ 	.word	0x00000000
        /*0080*/ 	.short	0x0006
        /*0082*/ 	.short	0x0024
        /*0084*/ 	.byte	0x00, 0xf0, 0x11, 0x00


	//----- nvinfo : EIATTR_KPARAM_INFO
	.align		4
.L_23:
        /*0088*/ 	.byte	0x04, 0x17
        /*008a*/ 	.short	(.L_25 - .L_24)
.L_24:
        /*008c*/ 	.word	0x00000000
        /*0090*/ 	.short	0x0005
        /*0092*/ 	.short	0x0020
        /*0094*/ 	.byte	0x00, 0xf0, 0x11, 0x00


	//----- nvinfo : EIATTR_KPARAM_INFO
	.align		4
.L_25:
        /*0098*/ 	.byte	0x04, 0x17
        /*009a*/ 	.short	(.L_27 - .L_26)
.L_26:
        /*009c*/ 	.word	0x00000000
        /*00a0*/ 	.short	0x0004
        /*00a2*/ 	.short	0x001c
        /*00a4*/ 	.byte	0x00, 0xf0, 0x11, 0x00


	//----- nvinfo : EIATTR_KPARAM_INFO
	.align		4
.L_27:
        /*00a8*/ 	.byte	0x04, 0x17
        /*00aa*/ 	.short	(.L_29 - .L_28)
.L_28:
        /*00ac*/ 	.word	0x00000000
        /*00b0*/ 	.short	0x0003
        /*00b2*/ 	.short	0x0018
        /*00b4*/ 	.byte	0x00, 0xf0, 0x11, 0x00


	//----- nvinfo : EIATTR_KPARAM_INFO
	.align		4
.L_29:
        /*00b8*/ 	.byte	0x04, 0x17
        /*00ba*/ 	.short	(.L_31 - .L_30)
.L_30:
        /*00bc*/ 	.word	0x00000000
        /*00c0*/ 	.short	0x0002
        /*00c2*/ 	.short	0x0010
        /*00c4*/ 	.byte	0x00, 0xf4, 0x21, 0x00


	//----- nvinfo : EIATTR_KPARAM_INFO
	.align		4
.L_31:
        /*00c8*/ 	.byte	0x04, 0x17
        /*00ca*/ 	.short	(.L_33 - .L_32)
.L_32:
        /*00cc*/ 	.word	0x00000000
        /*00d0*/ 	.short	0x0001
        /*00d2*/ 	.short	0x0008
        /*00d4*/ 	.byte	0x00, 0xf4, 0x21, 0x00


	//----- nvinfo : EIATTR_KPARAM_INFO
	.align		4
.L_33:
        /*00d8*/ 	.byte	0x04, 0x17
        /*00da*/ 	.short	(.L_35 - .L_34)
.L_34:
        /*00dc*/ 	.word	0x00000000
        /*00e0*/ 	.short	0x0000
        /*00e2*/ 	.short	0x0000
        /*00e4*/ 	.byte	0x00, 0xf4, 0x21, 0x00


	//----- nvinfo : EIATTR_EXPLICIT_CLUSTER
	.align		4
.L_35:
        /*00e8*/ 	.byte	0x01, 0x3e
	.zero		2


	//----- nvinfo : EIATTR_CTA_PER_CLUSTER
	.align		4
        /*00ec*/ 	.byte	0x04, 0x3d
        /*00ee*/ 	.short	(.L_37 - .L_36)
.L_36:
        /*00f0*/ 	.word	0x00000002
        /*00f4*/ 	.word	0x00000001
        /*00f8*/ 	.word	0x00000001


	//----- nvinfo : EIATTR_SPARSE_MMA_MASK
	.align		4
.L_37:
        /*00fc*/ 	.byte	0x03, 0x50
        /*00fe*/ 	.short	0x0000


	//----- nvinfo : EIATTR_MAXREG_COUNT
	.align		4
        /*0100*/ 	.byte	0x03, 0x1b
        /*0102*/ 	.short	0x00ff


	//----- nvinfo : EIATTR_NUM_BARRIERS
	.align		4
        /*0104*/ 	.byte	0x02, 0x4c
        /*0106*/ 	.byte	0x01
	.zero		1


	//----- nvinfo : EIATTR_ANNOTATIONS
	.align		4
        /*0108*/ 	.byte	0x04, 0x55
        /*010a*/ 	.short	(.L_39 - .L_38)


	//   ....[0]....
.L_38:
        /*010c*/ 	.word	0x00000001
        /*0110*/ 	.byte	0x70, 0x07, 0x00, 0x00, 0x01, 0x00, 0x00, 0x00, 0x90, 0x07, 0x00, 0x00, 0x01, 0x00, 0x00, 0x00
        /* <DEDUP_REMOVED lines=98> */
        /*0740*/ 	.byte	0x10, 0x8e, 0x00, 0x00


	//----- nvinfo : EIATTR_MERCURY_ISA_VERSION
	.align		4
.L_39:
        /*0744*/ 	.byte	0x03, 0x5f
        /*0746*/ 	.short	0x0101


	//----- nvinfo : EIATTR_EXIT_INSTR_OFFSETS
	.align		4
        /*0748*/ 	.byte	0x04, 0x1c
        /*074a*/ 	.short	(.L_41 - .L_40)


	//   ....[0]....
.L_40:
        /*074c*/ 	.word	0x0000d1f0


	//   ....[1]....
        /*0750*/ 	.word	0x0000d220


	//----- nvinfo : EIATTR_REQNTID
	.align		4
.L_41:
        /*0754*/ 	.byte	0x04, 0x10
        /*0756*/ 	.short	(.L_43 - .L_42)
.L_42:
        /*0758*/ 	.word	0x00000080
        /*075c*/ 	.word	0x00000001
        /*0760*/ 	.word	0x00000001


	//----- nvinfo : EIATTR_CBANK_PARAM_SIZE
	.align		4
.L_43:
        /*0764*/ 	.byte	0x03, 0x19
        /*0766*/ 	.short	0x0050


	//----- nvinfo : EIATTR_PARAM_CBANK
	.align		4
        /*0768*/ 	.byte	0x04, 0x0a
        /*076a*/ 	.short	(.L_45 - .L_44)
	.align		4
.L_44:
        /*076c*/ 	.word	index@(.nv.constant0.matmul_kernel)
        /*0770*/ 	.short	0x0210
        /*0772*/ 	.short	0x0050


	//----- nvinfo : EIATTR_SW_WAR
	.align		4
.L_45:
        /*0774*/ 	.byte	0x04, 0x36
        /*0776*/ 	.short	(.L_47 - .L_46)
.L_46:
        /*0778*/ 	.word	0x00000008
.L_47:


//--------------------- .nv.callgraph             --------------------------
	.section	.nv.callgraph,"",@"SHT_CUDA_CALLGRAPH"
	.align	4
	.sectionentsize	8
	.align		4
        /*0000*/ 	.word	0x00000000
	.align		4
        /*0004*/ 	.word	0xffffffff
	.align		4
        /*0008*/ 	.word	0x00000000
	.align		4
        /*000c*/ 	.word	0xfffffffe
	.align		4
        /*0010*/ 	.word	0x00000000
	.align		4
        /*0014*/ 	.word	0xfffffffd
	.align		4
        /*0018*/ 	.word	0x00000000
	.align		4
        /*001c*/ 	.word	0xfffffffc


//--------------------- .text.matmul_kernel       --------------------------
	.section	.text.matmul_kernel,"ax",@progbits
	.align	128
        .global         matmul_kernel
        .type           matmul_kernel,@function
        .size           matmul_kernel,(.L_x_3 - matmul_kernel)
        .other          matmul_kernel,@"STO_CUDA_ENTRY STV_DEFAULT"
matmul_kernel:
.text.matmul_kernel:
[----:B------:R-:W0:Y:S08]  /*0000*/  LDC R1, c[0x0][0x28] ;  /* 0x00000a00ff017b82 */ /* 0x000e300000000800 */
[----:B------:R-:W1:Y:S01]  /*0010*/  LDC.64 R44, c[0x0][0x228] ;  /* 0x00008a00ff2c7b82 */ /* 0x000e620000000a00 */
[----:B------:R-:W2:Y:S01]  /*0020*/  S2R R184, SR_TID.X ;  /* 0x0000000000b87919 */ /* 0x000ea20000002100 */
[----:B0-----:R-:W-:Y:S01]  /*0030*/  VIADD R1, R1, 0xfffffec0 ;  /* 0xfffffec001017836 */ /* 0x001fe20000000000 */
[----:B------:R-:W-:Y:S01]  /*0040*/  UMOV UR8, 0x400 ;  /* 0x0000040000087882 */ /* 0x000fe20000000000 */
[----:B------:R-:W-:Y:S01]  /*0050*/  ULDC.64 UR10, c[0x0][0x208] ;  /* 0x00008200000a7ab9 */ /* 0x000fe20000000a00 */
[----:B------:R-:W-:-:S02]  /*0060*/  CS2R R24, SRZ ;  /* 0x0000000000187805 */ /* 0x000fc4000001ff00 */
[----:B------:R-:W-:Y:S02]  /*0070*/  CS2R R26, SRZ ;  /* 0x00000000001a7805 */ /* 0x000fe4000001ff00 */
[----:B------:R-:W-:Y:S01]  /*0080*/  CS2R R32, SRZ ;  /* 0x0000000000207805 */ /* 0x000fe2000001ff00 */
[----:B------:R-:W0:Y:S01]  /*0090*/  S2UR UR4, SR_CTAID.X ;  /* 0x00000000000479c3 */ /* 0x000e220000002500 */
[----:B------:R-:W-:Y:S02]  /*00a0*/  CS2R R34, SRZ ;  /* 0x0000000000227805 */ /* 0x000fe4000001ff00 */
[----:B------:R-:W-:Y:S02]  /*00b0*/  CS2R R40, SRZ ;  /* 0x0000000000287805 */ /* 0x000fe4000001ff00 */
[----:B------:R-:W-:Y:S02]  /*00c0*/  CS2R R42, SRZ ;  /* 0x00000000002a7805 */ /* 0x000fe4000001ff00 */
[----:B------:R-:W-:-:S02]  /*00d0*/  CS2R R48, SRZ ;  /* 0x0000000000307805 */ /* 0x000fc4000001ff00 */
[----:B------:R-:W-:Y:S02]  /*00e0*/  CS2R R50, SRZ ;  /* 0x0000000000327805 */ /* 0x000fe4000001ff00 */
[----:B------:R-:W-:Y:S02]  /*00f0*/  CS2R R64, SRZ ;  /* 0x0000000000407805 */ /* 0x000fe4000001ff00 */
[----:B------:R-:W-:Y:S01]  /*0100*/  CS2R R66, SRZ ;  /* 0x0000000000427805 */ /* 0x000fe2000001ff00 */
[----:B------:R-:W3:Y:S01]  /*0110*/  LDC R181, c[0x0][0x230] ;  /* 0x00008c00ffb57b82 */ /* 0x000ee20000000800 */
[----:B------:R-:W-:Y:S02]  /*0120*/  CS2R R72, SRZ ;  /* 0x0000000000487805 */ /* 0x000fe4000001ff00 */
[----:B------:R-:W-:Y:S02]  /*0130*/  CS2R R74, SRZ ;  /* 0x00000000004a7805 */ /* 0x000fe4000001ff00 */
[----:B------:R-:W-:-:S02]  /*0140*/  CS2R R80, SRZ ;  /* 0x0000000000507805 */ /* 0x000fc4000001ff00 */
[----:B------:R-:W-:Y:S02]  /*0150*/  CS2R R82, SRZ ;  /* 0x0000000000527805 */ /* 0x000fe4000001ff00 */
[----:B------:R-:W-:Y:S02]  /*0160*/  CS2R R88, SRZ ;  /* 0x0000000000587805 */ /* 0x000fe4000001ff00 */
[----:B------:R-:W-:Y:S02]  /*0170*/  CS2R R90, SRZ ;  /* 0x00000000005a7805 */ /* 0x000fe4000001ff00 */
[----:B------:R-:W-:Y:S01]  /*0180*/  CS2R R96, SRZ ;  /* 0x0000000000607805 */ /* 0x000fe2000001ff00 */
[----:B-1----:R-:W-:Y:S01]  /*0190*/  VIADD R0, R45, 0x1ff ;  /* 0x000001ff2d007836 */ /* 0x002fe20000000000 */
[----:B------:R-:W1:Y:S01]  /*01a0*/  S2UR UR9, SR_CgaCtaId ;  /* 0x00000000000979c3 */ /* 0x000e620000008800 */
[----:B------:R-:W-:Y:S02]  /*01b0*/  CS2R R98, SRZ ;  /* 0x0000000000627805 */ /* 0x000fe4000001ff00 */
[----:B------:R-:W-:-:S02]  /*01c0*/  CS2R R104, SRZ ;  /* 0x0000000000687805 */ /* 0x000fc4000001ff00 */
[----:B------:R-:W-:Y:S02]  /*01d0*/  CS2R R106, SRZ ;  /* 0x00000000006a7805 */ /* 0x000fe4000001ff00 */
[----:B------:R-:W-:Y:S02]  /*01e0*/  SHF.R.S32.HI R3, RZ, 0x1f, R0 ;  /* 0x0000001fff037819 */ /* 0x000fe40000011400 */
[----:B------:R-:W-:Y:S02]  /*01f0*/  CS2R R112, SRZ ;  /* 0x0000000000707805 */ /* 0x000fe4000001ff00 */
[----:B------:R-:W-:Y:S02]  /*0200*/  CS2R R114, SRZ ;  /* 0x0000000000727805 */ /* 0x000fe4000001ff00 */
[----:B0-----:R-:W-:Y:S01]  /*0210*/  I2FP.F32.U32 R5, UR4 ;  /* 0x0000000400057c45 */ /* 0x001fe20008201000 */
[----:B------:R-:W-:Y:S01]  /*0220*/  ULDC UR4, c[0x0][0x150] ;  /* 0x0000540000047ab9 */ /* 0x000fe20000000800 */
[----:B------:R-:W-:-:S02]  /*0230*/  LEA.HI R3, R3, R0, RZ, 0x9 ;  /* 0x0000000003037211 */ /* 0x000fc400078f48ff */
[----:B------:R-:W-:Y:S02]  /*0240*/  CS2R R120, SRZ ;  /* 0x0000000000787805 */ /* 0x000fe4000001ff00 */
[----:B------:R-:W-:Y:S01]  /*0250*/  CS2R R122, SRZ ;  /* 0x00000000007a7805 */ /* 0x000fe2000001ff00 */
[----:B------:R-:W-:Y:S01]  /*0260*/  FMUL R5, R5, UR4 ;  /* 0x0000000405057c20 */ /* 0x000fe20008400000 */
[----:B------:R-:W-:Y:S02]  /*0270*/  SHF.R.S32.HI R3, RZ, 0x9, R3 ;  /* 0x00000009ff037819 */ /* 0x000fe40000011403 */
[----:B------:R-:W-:Y:S01]  /*0280*/  CS2R R128, SRZ ;  /* 0x0000000000807805 */ /* 0x000fe2000001ff00 */
[----:B---3--:R-:W-:Y:S01]  /*0290*/  VIADD R181, R181, 0x1f ;  /* 0x0000001fb5b57836 */ /* 0x008fe20000000000 */
[----:B------:R-:W-:Y:S02]  /*02a0*/  CS2R R130, SRZ ;  /* 0x0000000000827805 */ /* 0x000fe4000001ff00 */
[----:B------:R-:W-:Y:S01]  /*02b0*/  CS2R R136, SRZ ;  /* 0x0000000000887805 */ /* 0x000fe2000001ff00 */
[----:B------:R-:W-:Y:S01]  /*02c0*/  IMAD.SHL.U32 R4, R3, 0x8, RZ ;  /* 0x0000000803047824 */ /* 0x000fe200078e00ff */
[----:B------:R-:W0:Y:S01]  /*02d0*/  F2I.U32.TRUNC.NTZ R5, R5 ;  /* 0x0000000500057305 */ /* 0x000e22000020f000 */
[----:B------:R-:W-:-:S02]  /*02e0*/  CS2R R138, SRZ ;  /* 0x00000000008a7805 */ /* 0x000fc4000001ff00 */
[----:B------:R-:W-:Y:S02]  /*02f0*/  CS2R R144, SRZ ;  /* 0x0000000000907805 */ /* 0x000fe4000001ff00 */
[----:B------:R-:W-:Y:S02]  /*0300*/  CS2R R146, SRZ ;  /* 0x0000000000927805 */ /* 0x000fe4000001ff00 */
[----:B------:R-:W-:Y:S01]  /*0310*/  IABS R7, R4 ;  /* 0x0000000400077213 */ /* 0x000fe20000000000 */
[----:B-1----:R-:W-:Y:S02]  /*0320*/  USHF.L.U32 UR4, UR9, 0x8, URZ ;  /* 0x0000000809047899 */ /* 0x002fe4000800063f */
[----:B------:R-:W-:Y:S01]  /*0330*/  ULEA UR8, UR9, UR8, 0x18 ;  /* 0x0000000809087291 */ /* 0x000fe2000f8ec03f */
[----:B------:R-:W1:Y:S01]  /*0340*/  I2F.RP R0, R7 ;  /* 0x0000000700007306 */ /* 0x000e620000209400 */
[----:B------:R-:W-:Y:S01]  /*0350*/  ULOP3.LUT UR4, UR4, 0x100, URZ, 0xc0, !UPT ;  /* 0x0000010004047892 */ /* 0x000fe2000f8ec03f */
[----:B0-----:R-:W-:-:S06]  /*0360*/  IABS R11, R5 ;  /* 0x00000005000b7213 */ /* 0x001fcc0000000000 */
[----:B-1----:R-:W0:Y:S02]  /*0370*/  MUFU.RCP R0, R0 ;  /* 0x0000000000007308 */ /* 0x002e240000001000 */
[----:B0-----:R-:W-:Y:S01]  /*0380*/  VIADD R2, R0, 0xffffffe ;  /* 0x0ffffffe00027836 */ /* 0x001fe20000000000 */
[----:B------:R-:W-:-:S05]  /*0390*/  IABS R0, R4 ;  /* 0x0000000400007213 */ /* 0x000fca0000000000 */
[----:B------:R0:W1:Y:S01]  /*03a0*/  F2I.FTZ.U32.TRUNC.NTZ R3, R2 ;  /* 0x0000000200037305 */ /* 0x000062000021f000 */
[----:B------:R-:W-:Y:S02]  /*03b0*/  IMAD.MOV R0, RZ, RZ, -R0 ;  /* 0x000000ffff007224 */ /* 0x000fe400078e0a00 */
[----:B0-----:R-:W-:Y:S02]  /*03c0*/  IMAD.MOV.U32 R2, RZ, RZ, RZ ;  /* 0x000000ffff027224 */ /* 0x001fe400078e00ff */
[----:B-1----:R-:W-:-:S04]  /*03d0*/  IMAD.MOV R6, RZ, RZ, -R3 ;  /* 0x000000ffff067224 */ /* 0x002fc800078e0a03 */
[----:B------:R-:W-:-:S04]  /*03e0*/  IMAD R9, R6, R7, RZ ;  /* 0x0000000706097224 */ /* 0x000fc800078e02ff */
[----:B------:R-:W-:-:S06]  /*03f0*/  IMAD.HI.U32 R2, R3, R9, R2 ;  /* 0x0000000903027227 */ /* 0x000fcc00078e0002 */
[----:B------:R-:W-:-:S04]  /*0400*/  IMAD.HI.U32 R2, R2, R11, RZ ;  /* 0x0000000b02027227 */ /* 0x000fc800078e00ff */
[----:B------:R-:W-:-:S05]  /*0410*/  IMAD R0, R2, R0, R11 ;  /* 0x0000000002007224 */ /* 0x000fca00078e020b */
[----:B------:R-:W-:-:S13]  /*0420*/  ISETP.GT.U32.AND P1, PT, R7, R0, PT ;  /* 0x000000000700720c */ /* 0x000fda0003f24070 */
[----:B------:R-:W-:Y:S02]  /*0430*/  @!P1 IMAD.IADD R0, R0, 0x1, -R7 ;  /* 0x0000000100009824 */ /* 0x000fe400078e0a07 */
[----:B------:R-:W-:Y:S01]  /*0440*/  @!P1 VIADD R2, R2, 0x1 ;  /* 0x0000000102029836 */ /* 0x000fe20000000000 */
[----:B------:R-:W-:Y:S02]  /*0450*/  ISETP.NE.AND P1, PT, R4, RZ, PT ;  /* 0x000000ff0400720c */ /* 0x000fe40003f25270 */
[----:B------:R-:W-:Y:S02]  /*0460*/  ISETP.GE.U32.AND P0, PT, R0, R7, PT ;  /* 0x000000070000720c */ /* 0x000fe40003f06070 */
[----:B------:R-:W-:-:S04]  /*0470*/  LOP3.LUT R0, R5, R4, RZ, 0x3c, !PT ;  /* 0x0000000405007212 */ /* 0x000fc800078e3cff */
[----:B------:R-:W-:Y:S01]  /*0480*/  ISETP.GE.AND P2, PT, R0, RZ, PT ;  /* 0x000000ff0000720c */ /* 0x000fe20003f46270 */
[----:B------:R-:W-:-:S05]  /*0490*/  VIADD R0, R44, 0x3f ;  /* 0x0000003f2c007836 */ /* 0x000fca0000000000 */
[----:B------:R-:W-:Y:S01]  /*04a0*/  SHF.R.S32.HI R3, RZ, 0x1f, R0 ;  /* 0x0000001fff037819 */ /* 0x000fe20000011400 */
[----:B------:R-:W-:-:S03]  /*04b0*/  @P0 VIADD R2, R2, 0x1 ;  /* 0x0000000102020836 */ /* 0x000fc60000000000 */
[----:B------:R-:W-:-:S03]  /*04c0*/  LEA.HI R3, R3, R0, RZ, 0x6 ;  /* 0x0000000003037211 */ /* 0x000fc600078f30ff */
[----:B------:R-:W-:Y:S01]  /*04d0*/  @!P2 IMAD.MOV R2, RZ, RZ, -R2 ;  /* 0x000000ffff02a224 */ /* 0x000fe200078e0a02 */
[----:B------:R-:W-:-:S05]  /*04e0*/  @!P1 LOP3.LUT R2, RZ, R4, RZ, 0x33, !PT ;  /* 0x00000004ff029212 */ /* 0x000fca00078e33ff */
[----:B------:R-:W-:Y:S02]  /*04f0*/  IMAD.SHL.U32 R6, R2, 0x8, RZ ;  /* 0x0000000802067824 */ /* 0x000fe400078e00ff */
[----:B------:R-:W-:-:S03]  /*0500*/  IMAD.MOV R2, RZ, RZ, -R2 ;  /* 0x000000ffff027224 */ /* 0x000fc600078e0a02 */
[----:B------:R-:W-:Y:S01]  /*0510*/  LEA.HI.SX32 R3, R3, -R6, 0x1a ;  /* 0x8000000603037211 */ /* 0x000fe200078fd2ff */
[----:B------:R-:W-:-:S03]  /*0520*/  IMAD R4, R4, R2, R5 ;  /* 0x0000000204047224 */ /* 0x000fc600078e0205 */
[----:B------:R-:W-:Y:S02]  /*0530*/  VIMNMX R11, R3, 0x8, PT ;  /* 0x00000008030b7848 */ /* 0x000fe40003fe0100 */
[----:B------:R-:W-:Y:S02]  /*0540*/  IABS R9, R4 ;  /* 0x0000000400097213 */ /* 0x000fe40000000000 */
[----:B------:R-:W-:-:S04]  /*0550*/  IABS R7, R11 ;  /* 0x0000000b00077213 */ /* 0x000fc80000000000 */
[----:B------:R-:W0:Y:S08]  /*0560*/  I2F.RP R0, R7 ;  /* 0x0000000700007306 */ /* 0x000e300000209400 */
[----:B0-----:R-:W0:Y:S02]  /*0570*/  MUFU.RCP R0, R0 ;  /* 0x0000000000007308 */ /* 0x001e240000001000 */
[----:B0-----:R-:W-:-:S06]  /*0580*/  VIADD R3, R0, 0xffffffe ;  /* 0x0ffffffe00037836 */ /* 0x001fcc0000000000 */
[----:B------:R-:W0:Y:S02]  /*0590*/  F2I.FTZ.U32.TRUNC.NTZ R3, R3 ;  /* 0x0000000300037305 */ /* 0x000e24000021f000 */
[----:B0-----:R-:W-:-:S04]  /*05a0*/  IMAD.MOV R8, RZ, RZ, -R3 ;  /* 0x000000ffff087224 */ /* 0x001fc800078e0a03 */
[----:B------:R-:W-:Y:S01]  /*05b0*/  IMAD.MOV.U32 R2, RZ, RZ, R8 ;  /* 0x000000ffff027224 */ /* 0x000fe200078e0008 */
[----:B------:R-:W-:-:S03]  /*05c0*/  IABS R8, R11 ;  /* 0x0000000b00087213 */ /* 0x000fc60000000000 */
[----:B------:R-:W-:Y:S02]  /*05d0*/  IMAD R5, R2, R7, RZ ;  /* 0x0000000702057224 */ /* 0x000fe400078e02ff */
[----:B------:R-:W-:Y:S02]  /*05e0*/  IMAD.MOV.U32 R2, RZ, RZ, RZ ;  /* 0x000000ffff027224 */ /* 0x000fe400078e00ff */
[----:B------:R-:W-:Y:S02]  /*05f0*/  IMAD.MOV R0, RZ, RZ, -R8 ;  /* 0x000000ffff007224 */ /* 0x000fe400078e0a08 */
[----:B------:R-:W-:Y:S01]  /*0600*/  IMAD.HI.U32 R2, R3, R5, R2 ;  /* 0x0000000503027227 */ /* 0x000fe200078e0002 */
[----:B--2---:R-:W-:-:S05]  /*0610*/  LOP3.LUT R3, R184, 0x3f, RZ, 0xc0, !PT ;  /* 0x0000003fb8037812 */ /* 0x004fca00078ec0ff */
        /* <DEDUP_REMOVED lines=8> */
[----:B------:R-:W-:-:S07]  /*06a0*/  ISETP.GE.AND P2, PT, R0, RZ, PT ;  /* 0x000000ff0000720c */ /* 0x000fce0003f46270 */
[----:B------:R-:W-:Y:S01]  /*06b0*/  @P0 VIADD R2, R2, 0x1 ;  /* 0x0000000102020836 */ /* 0x000fe20000000000 */
[----:B------:R-:W-:-:S05]  /*06c0*/  ISETP.GE.AND P0, PT, R181, 0x20, PT ;  /* 0x00000020b500780c */ /* 0x000fca0003f06270 */
[----:B------:R-:W-:Y:S01]  /*06d0*/  @!P2 IMAD.MOV R2, RZ, RZ, -R2 ;  /* 0x000000ffff02a224 */ /* 0x000fe200078e0a02 */
[----:B------:R-:W-:-:S05]  /*06e0*/  @!P1 LOP3.LUT R2, RZ, R11, RZ, 0x33, !PT ;  /* 0x0000000bff029212 */ /* 0x000fca00078e33ff */
[----:B------:R-:W-:Y:S02]  /*06f0*/  IMAD.MOV R0, RZ, RZ, -R2 ;  /* 0x000000ffff007224 */ /* 0x000fe400078e0a02 */
[----:B------:R-:W-:Y:S02]  /*0700*/  IMAD.SHL.U32 R10, R2, 0x200, RZ ;  /* 0x00000200020a7824 */ /* 0x000fe400078e00ff */
[----:B------:R-:W-:Y:S01]  /*0710*/  IMAD R0, R11, R0, R4 ;  /* 0x000000000b007224 */ /* 0x000fe200078e0204 */
[----:B------:R-:W-:-:S03]  /*0720*/  CS2R R4, SRZ ;  /* 0x0000000000047805 */ /* 0x000fc6000001ff00 */
[----:B------:R-:W-:Y:S01]  /*0730*/  IMAD.IADD R0, R6, 0x1, R0 ;  /* 0x0000000106007824 */ /* 0x000fe200078e0200 */
[----:B------:R-:W-:-:S03]  /*0740*/  CS2R R6, SRZ ;  /* 0x0000000000067805 */ /* 0x000fc6000001ff00 */
[----:B------:R-:W-:Y:S01]  /*0750*/  IMAD R20, R0, 0x40, R3 ;  /* 0x0000004000147824 */ /* 0x000fe200078e0203 */
[----:B------:R-:W-:-:S04]  /*0760*/  SHF.R.U32.HI R0, RZ, 0x6, R184 ;  /* 0x00000006ff007819 */ /* 0x000fc800000116b8 */
[----:B------:R0:W-:Y:S01]  /*0770*/  STL [R1+0xac], R20 ;  /* 0x0000ac1401007387 */ /* 0x0001e20000100800 */
[----:B------:R-:W-:-:S03]  /*0780*/  SGXT.U32 R0, R0, 0x1 ;  /* 0x000000010000781a */ /* 0x000fc60000000000 */
[----:B------:R0:W-:Y:S01]  /*0790*/  STL [R1+0xb0], R10 ;  /* 0x0000b00a01007387 */ /* 0x0001e20000100800 */
[----:B------:R-:W-:Y:S05]  /*07a0*/  @!P0 BRA `(.L_x_0) ;  /* 0x0000008400888947 */ /* 0x000fea0003800000 */
[----:B------:R-:W-:Y:S01]  /*07b0*/  IABS R14, R44 ;  /* 0x0000002c000e7213 */ /* 0x000fe20000000000 */
[----:B------:R-:W-:Y:S01]  /*07c0*/  ULDC.64 UR6, c[0x0][0x210] ;  /* 0x0000840000067ab9 */ /* 0x000fe20000000a00 */
[----:B------:R-:W-:Y:S01]  /*07d0*/  IABS R4, R45 ;  /* 0x0000002d00047213 */ /* 0x000fe20000000000 */
[----:B------:R-:W-:Y:S01]  /*07e0*/  ULDC UR5, c[0x0][0x240] ;  /* 0x0000900000057ab9 */ /* 0x000fe20000000800 */
[----:B------:R-:W1:Y:S01]  /*07f0*/  I2F.RP R8, R14 ;  /* 0x0000000e00087306 */ /* 0x000e620000209400 */
[----:B------:R-:W-:Y:S01]  /*0800*/  IABS R11, R20 ;  /* 0x00000014000b7213 */ /* 0x000fe20000000000 */
[----:B------:R-:W2:Y:S01]  /*0810*/  LDC R143, c[0x0][0x238] ;  /* 0x00008e00ff8f7b82 */ /* 0x000ea20000000800 */
[----:B------:R-:W-:Y:S02]  /*0820*/  ISETP.GE.AND P2, PT, R20, RZ, PT ;  /* 0x000000ff1400720c */ /* 0x000fe40003f46270 */
[----:B------:R-:W-:Y:S02]  /*0830*/  CS2R R100, SRZ ;  /* 0x0000000000647805 */ /* 0x000fe4000001ff00 */
[----:B------:R-:W-:-:S02]  /*0840*/  LEA.HI R144, R184, 0xe, RZ, 0x1a ;  /* 0x0000000eb8907811 */ /* 0x000fc400078fd0ff */
[----:B------:R-:W-:Y:S02]  /*0850*/  CS2R R102, SRZ ;  /* 0x0000000000667805 */ /* 0x000fe4000001ff00 */
[----:B------:R-:W-:Y:S01]  /*0860*/  LOP3.LUT R191, R184, 0x1f, RZ, 0xc0, !PT ;  /* 0x0000001fb8bf7812 */ /* 0x000fe200078ec0ff */
[----:B------:R-:W3:Y:S01]  /*0870*/  I2F.RP R5, R4 ;  /* 0x0000000400057306 */ /* 0x000ee20000209400 */
[C---:B------:R-:W-:Y:S02]  /*0880*/  LOP3.LUT R134, R0.reuse, 0x18, RZ, 0xfc, !PT ;  /* 0x0000001800867812 */ /* 0x040fe400078efcff */
[----:B------:R-:W-:Y:S02]  /*0890*/  CS2R R104, SRZ ;  /* 0x0000000000687805 */ /* 0x000fe4000001ff00 */
[----:B------:R-:W-:Y:S02]  /*08a0*/  LOP3.LUT R133, R0, 0x16, RZ, 0xfc, !PT ;  /* 0x0000001600857812 */ /* 0x000fe400078efcff */
[----:B------:R-:W-:-:S02]  /*08b0*/  CS2R R106, SRZ ;  /* 0x00000000006a7805 */ /* 0x000fc4000001ff00 */
[----:B------:R-:W-:Y:S02]  /*08c0*/  LEA.HI R190, R184, 0x1e, RZ, 0x1a ;  /* 0x0000001eb8be7811 */ /* 0x000fe400078fd0ff */
[----:B------:R-:W-:Y:S02]  /*08d0*/  CS2R R108, SRZ ;  /* 0x00000000006c7805 */ /* 0x000fe4000001ff00 */
[C---:B------:R-:W-:Y:S01]  /*08e0*/  LOP3.LUT R136, R0.reuse, 0x10, RZ, 0xfc, !PT ;  /* 0x0000001000887812 */ /* 0x040fe200078efcff */
[----:B-1----:R-:W1:Y:S01]  /*08f0*/  MUFU.RCP R8, R8 ;  /* 0x0000000800087308 */ /* 0x002e620000001000 */
[C---:B------:R-:W-:Y:S02]  /*0900*/  LOP3.LUT R135, R0.reuse, 0x12, RZ, 0xfc, !PT ;  /* 0x0000001200877812 */ /* 0x040fe400078efcff */
[----:B------:R-:W-:Y:S02]  /*0910*/  CS2R R110, SRZ ;  /* 0x00000000006e7805 */ /* 0x000fe4000001ff00 */
[----:B------:R-:W-:-:S02]  /*0920*/  LOP3.LUT R138, R0, 0xa, RZ, 0xfc, !PT ;  /* 0x0000000a008a7812 */ /* 0x000fc400078efcff */
[----:B------:R-:W-:Y:S02]  /*0930*/  CS2R R112, SRZ ;  /* 0x0000000000707805 */ /* 0x000fe4000001ff00 */
[C---:B------:R-:W-:Y:S02]  /*0940*/  LOP3.LUT R139, R0.reuse, 0x8, RZ, 0xfc, !PT ;  /* 0x00000008008b7812 */ /* 0x040fe400078efcff */
[----:B------:R-:W-:Y:S02]  /*0950*/  CS2R R114, SRZ ;  /* 0x0000000000727805 */ /* 0x000fe4000001ff00 */
[C---:B------:R-:W-:Y:S01]  /*0960*/  LOP3.LUT R141, R0.reuse, 0x4, RZ, 0xfc, !PT ;  /* 0x00000004008d7812 */ /* 0x040fe200078efcff */
[----:B---3--:R-:W3:Y:S01]  /*0970*/  MUFU.RCP R5, R5 ;  /* 0x0000000500057308 */ /* 0x008ee20000001000 */
[----:B------:R-:W-:Y:S01]  /*0980*/  LOP3.LUT R137, R0, 0xc, RZ, 0xfc, !PT ;  /* 0x0000000c00897812 */ /* 0x000fe200078efcff */
[-C--:B--2---:R-:W-:Y:S01]  /*0990*/  IMAD R192, R144, R143.reuse, RZ ;  /* 0x0000008f90c07224 */ /* 0x084fe200078e02ff */
[----:B------:R-:W-:Y:S01]  /*09a0*/  LOP3.LUT R140, R0, 0x6, RZ, 0xfc, !PT ;  /* 0x00000006008c7812 */ /* 0x000fe200078efcff */
[-C--:B------:R-:W-:Y:S01]  /*09b0*/  IMAD R193, R134, R143.reuse, RZ ;  /* 0x0000008f86c17224 */ /* 0x080fe200078e02ff */
[----:B------:R-:W-:Y:S01]  /*09c0*/  LOP3.LUT R142, R0, 0x2, RZ, 0xfc, !PT ;  /* 0x00000002008e7812 */ /* 0x000fe200078efcff */
[----:B------:R-:W-:Y:S01]  /*09d0*/  IMAD R190, R190, R143, RZ ;  /* 0x0000008fbebe7224 */ /* 0x000fe200078e02ff */
[----:B------:R-:W-:-:S02]  /*09e0*/  LOP3.LUT R186, R0, 0x1a, RZ, 0xfc, !PT ;  /* 0x0000001a00ba7812 */ /* 0x000fc400078efcff */
[----:B------:R-:W-:Y:S01]  /*09f0*/  CS2R R116, SRZ ;  /* 0x0000000000747805 */ /* 0x000fe2000001ff00 */
[----:B-1----:R-:W-:Y:S01]  /*0a00*/  VIADD R2, R8, 0xffffffe ;  /* 0x0ffffffe08027836 */ /* 0x002fe20000000000 */
[----:B------:R-:W-:Y:S02]  /*0a10*/  LOP3.LUT R187, R0, 0x1c, RZ, 0xfc, !PT ;  /* 0x0000001c00bb7812 */ /* 0x000fe400078efcff */
[----:B------:R-:W-:Y:S01]  /*0a20*/  CS2R R118, SRZ ;  /* 0x0000000000767805 */ /* 0x000fe2000001ff00 */
[-C--:B------:R-:W-:Y:S01]  /*0a30*/  IMAD R186, R186, R143.reuse, RZ ;  /* 0x0000008fbaba7224 */ /* 0x080fe200078e02ff */
[----:B------:R1:W2:Y:S01]  /*0a40*/  F2I.FTZ.U32.TRUNC.NTZ R3, R2 ;  /* 0x0000000200037305 */ /* 0x0002a2000021f000 */
[----:B------:R-:W-:Y:S01]  /*0a50*/  CS2R R120, SRZ ;  /* 0x0000000000787805 */ /* 0x000fe2000001ff00 */
[----:B------:R-:W-:Y:S01]  /*0a60*/  IMAD R187, R187, R143, RZ ;  /* 0x0000008fbbbb7224 */ /* 0x000fe200078e02ff */
[----:B------:R-:W-:Y:S01]  /*0a70*/  CS2R R122, SRZ ;  /* 0x00000000007a7805 */ /* 0x000fe2000001ff00 */
[----:B---3--:R-:W-:Y:S01]  /*0a80*/  VIADD R6, R5, 0xffffffe ;  /* 0x0ffffffe05067836 */ /* 0x008fe20000000000 */
[----:B------:R-:W-:-:S02]  /*0a90*/  SHF.R.U32.HI R5, RZ, 0x5, R184 ;  /* 0x00000005ff057819 */ /* 0x000fc400000116b8 */
[----:B------:R-:W-:Y:S02]  /*0aa0*/  CS2R R124, SRZ ;  /* 0x00000000007c7805 */ /* 0x000fe4000001ff00 */
[----:B------:R-:W-:Y:S01]  /*0ab0*/  CS2R R126, SRZ ;  /* 0x00000000007e7805 */ /* 0x000fe2000001ff00 */
[----:B------:R3:W4:Y:S01]  /*0ac0*/  F2I.FTZ.U32.TRUNC.NTZ R7, R6 ;  /* 0x0000000600077305 */ /* 0x000722000021f000 */
[----:B-1----:R-:W-:Y:S01]  /*0ad0*/  IMAD.MOV.U32 R2, RZ, RZ, RZ ;  /* 0x000000ffff027224 */ /* 0x002fe200078e00ff */
[----:B------:R-:W-:Y:S02]  /*0ae0*/  CS2R R128, SRZ ;  /* 0x0000000000807805 */ /* 0x000fe4000001ff00 */
[----:B------:R-:W-:Y:S02]  /*0af0*/  CS2R R130, SRZ ;  /* 0x0000000000827805 */ /* 0x000fe4000001ff00 */
[----:B------:R-:W-:Y:S02]  /*0b00*/  CS2R R144, SRZ ;  /* 0x0000000000907805 */ /* 0x000fe4000001ff00 */
[----:B------:R-:W-:-:S02]  /*0b10*/  CS2R R146, SRZ ;  /* 0x0000000000927805 */ /* 0x000fc4000001ff00 */
[----:B------:R-:W-:Y:S01]  /*0b20*/  CS2R R148, SRZ ;  /* 0x0000000000947805 */ /* 0x000fe2000001ff00 */
[----:B--2---:R-:W-:Y:S01]  /*0b30*/  IMAD.MOV R9, RZ, RZ, -R3 ;  /* 0x000000ffff097224 */ /* 0x004fe200078e0a03 */
[----:B------:R-:W-:Y:S02]  /*0b40*/  CS2R R150, SRZ ;  /* 0x0000000000967805 */ /* 0x000fe4000001ff00 */
[----:B---3--:R-:W-:Y:S01]  /*0b50*/  SHF.R.S32.HI R6, RZ, 0x1f, R181 ;  /* 0x0000001fff067819 */ /* 0x008fe200000114b5 */
[----:B------:R-:W-:Y:S01]  /*0b60*/  UMOV UR12, 0x80 ;  /* 0x00000080000c7882 */ /* 0x000fe20000000000 */
[----:B------:R-:W-:Y:S01]  /*0b70*/  IMAD R9, R9, R14, RZ ;  /* 0x0000000e09097224 */ /* 0x000fe200078e02ff */
[----:B------:R-:W-:Y:S01]  /*0b80*/  UMOV UR13, 0x40000040 ;  /* 0x40000040000d7882 */ /* 0x000fe20000000000 */
[----:B------:R-:W-:Y:S01]  /*0b90*/  LEA.HI R181, R6, R181, RZ, 0x5 ;  /* 0x000000b506b57211 */ /* 0x000fe200078f28ff */
[----:B------:R-:W-:Y:S01]  /*0ba0*/  IMAD.MOV.U32 R6, RZ, RZ, RZ ;  /* 0x000000ffff067224 */ /* 0x000fe200078e00ff */
[----:B------:R-:W-:Y:S01]  /*0bb0*/  UMOV UR14, 0xfffffffe ;  /* 0xfffffffe000e7882 */ /* 0x000fe20000000000 */
[----:B------:R-:W-:Y:S01]  /*0bc0*/  IMAD.HI.U32 R3, R3, R9, R2 ;  /* 0x0000000903037227 */ /* 0x000fe200078e0002 */
[----:B------:R-:W-:Y:S01]  /*0bd0*/  SGXT.U32 R2, R5, 0x2 ;  /* 0x000000020502781a */ /* 0x000fe20000000000 */
[----:B------:R-:W-:Y:S01]  /*0be0*/  UMOV UR15, 0x7fffffdf ;  /* 0x7fffffdf000f7882 */ /* 0x000fe20000000000 */
[----:B------:R-:W-:Y:S01]  /*0bf0*/  SHF.R.S32.HI R181, RZ, 0x5, R181 ;  /* 0x00000005ffb57819 */ /* 0x000fe200000114b5 */
[----:B----4-:R-:W-:Y:S01]  /*0c00*/  IMAD.MOV R9, RZ, RZ, -R7 ;  /* 0x000000ffff097224 */ /* 0x010fe200078e0a07 */
[----:B------:R-:W-:Y:S01]  /*0c10*/  LOP3.LUT R2, R10, UR4, R2, 0xfe, !PT ;  /* 0x000000040a027c12 */ /* 0x000fe2000f8efe02 */
[----:B------:R-:W-:Y:S01]  /*0c20*/  IMAD.HI.U32 R3, R3, R11, RZ ;  /* 0x0000000b03037227 */ /* 0x000fe200078e00ff */
[----:B------:R-:W-:Y:S01]  /*0c30*/  ULDC UR4, c[0x0][0x234] ;  /* 0x00008d0000047ab9 */ /* 0x000fe20000000800 */
[----:B------:R-:W-:Y:S01]  /*0c40*/  ULDC UR16, c[0x0][0x230] ;  /* 0x00008c0000107ab9 */ /* 0x000fe20000000800 */
[C---:B------:R-:W-:Y:S01]  /*0c50*/  LOP3.LUT R8, R2.reuse, 0xfc, RZ, 0xfc, !PT ;  /* 0x000000fc02087812 */ /* 0x040fe200078efcff */
[----:B------:R-:W-:Y:S01]  /*0c60*/  IMAD.MOV R5, RZ, RZ, -R3 ;  /* 0x000000ffff057224 */ /* 0x000fe200078e0a03 */
[C---:B------:R-:W-:Y:S01]  /*0c70*/  LOP3.LUT R16, R2.reuse, 0xf8, RZ, 0xfc, !PT ;  /* 0x000000f802107812 */ /* 0x040fe200078efcff */
[----:B------:R-:W-:Y:S01]  /*0c80*/  IMAD R3, R9, R4, RZ ;  /* 0x0000000409037224 */ /* 0x000fe200078e02ff */
[----:B------:R-:W-:Y:S01]  /*0c90*/  LOP3.LUT R17, R2, 0xf4, RZ, 0xfc, !PT ;  /* 0x000000f402117812 */ /* 0x000fe200078efcff */
[----:B------:R-:W-:Y:S01]  /*0ca0*/  IMAD R11, R14, R5, R11 ;  /* 0x000000050e0b7224 */ /* 0x000fe200078e020b */
[----:B------:R-:W-:Y:S01]  /*0cb0*/  IABS R5, R8 ;  /* 0x0000000800057213 */ /* 0x000fe20000000000 */
[----:B------:R-:W-:Y:S01]  /*0cc0*/  IMAD.HI.U32 R6, R7, R3, R6 ;  /* 0x0000000307067227 */ /* 0x000fe200078e0006 */
[----:B------:R-:W-:-:S02]  /*0cd0*/  IABS R9, R16 ;  /* 0x0000001000097213 */ /* 0x000fc40000000000 */
[----:B------:R-:W-:Y:S02]  /*0ce0*/  ISETP.GT.U32.AND P0, PT, R14, R11, PT ;  /* 0x0000000b0e00720c */ /* 0x000fe40003f04070 */
[----:B------:R-:W-:Y:S01]  /*0cf0*/  LOP3.LUT R18, R2, 0xf0, RZ, 0xfc, !PT ;  /* 0x000000f002127812 */ /* 0x000fe200078efcff */
[----:B------:R-:W-:Y:S01]  /*0d00*/  IMAD.HI.U32 R3, R6, R5, RZ ;  /* 0x0000000506037227 */ /* 0x000fe200078e00ff */
[----:B------:R-:W-:Y:S02]  /*0d10*/  IABS R13, R17 ;  /* 0x00000011000d7213 */ /* 0x000fe40000000000 */
[----:B------:R-:W-:Y:S01]  /*0d20*/  IABS R15, R18 ;  /* 0x00000012000f7213 */ /* 0x000fe20000000000 */
[----:B------:R-:W-:Y:S01]  /*0d30*/  IMAD.MOV R7, RZ, RZ, -R3 ;  /* 0x000000ffff077224 */ /* 0x000fe200078e0a03 */
[----:B------:R-:W-:Y:S01]  /*0d40*/  LOP3.LUT R19, R2, 0xec, RZ, 0xfc, !PT ;  /* 0x000000ec02137812 */ /* 0x000fe200078efcff */
[----:B------:R-:W-:Y:S01]  /*0d50*/  IMAD.HI.U32 R3, R6, R9, RZ ;  /* 0x0000000906037227 */ /* 0x000fe200078e00ff */
[----:B------:R-:W-:-:S02]  /*0d60*/  ISETP.GE.AND P3, PT, R8, RZ, PT ;  /* 0x000000ff0800720c */ /* 0x000fc40003f66270 */
[----:B------:R-:W-:Y:S01]  /*0d70*/  ISETP.GE.AND P1, PT, R16, RZ, PT ;  /* 0x000000ff1000720c */ /* 0x000fe20003f26270 */
[----:B------:R-:W-:Y:S01]  /*0d80*/  @!P0 IMAD.IADD R11, R11, 0x1, -R14 ;  /* 0x000000010b0b8824 */ /* 0x000fe200078e0a0e */
[----:B------:R-:W-:Y:S01]  /*0d90*/  LOP3.LUT R16, R2, 0xe4, RZ, 0xfc, !PT ;  /* 0x000000e402107812 */ /* 0x000fe200078efcff */
[----:B------:R-:W-:Y:S01]  /*0da0*/  IMAD R5, R4, R7, R5 ;  /* 0x0000000704057224 */ /* 0x000fe200078e0205 */
[----:B------:R-:W-:Y:S01]  /*0db0*/  LOP3.LUT R24, R2, 0xcc, RZ, 0xfc, !PT ;  /* 0x000000cc02187812 */ /* 0x000fe200078efcff */
[----:B------:R-:W-:Y:S01]  /*0dc0*/  IMAD.HI.U32 R7, R6, R13, RZ ;  /* 0x0000000d06077227 */ /* 0x000fe200078e00ff */
[----:B------:R-:W-:Y:S02]  /*0dd0*/  ISETP.GT.U32.AND P4, PT, R14, R11, PT ;  /* 0x0000000b0e00720c */ /* 0x000fe40003f84070 */
[----:B------:R-:W-:Y:S01]  /*0de0*/  ISETP.GT.U32.AND P0, PT, R4, R5, PT ;  /* 0x000000050400720c */ /* 0x000fe20003f04070 */
[----:B------:R-:W-:Y:S01]  /*0df0*/  IMAD.MOV R3, RZ, RZ, -R3 ;  /* 0x000000ffff037224 */ /* 0x000fe200078e0a03 */
[----:B------:R-:W-:Y:S01]  /*0e00*/  LOP3.LUT R22, R2, 0xd0, RZ, 0xfc, !PT ;  /* 0x000000d002167812 */ /* 0x000fe200078efcff */
[----:B------:R-:W-:Y:S01]  /*0e10*/  IMAD.HI.U32 R8, R6, R15, RZ ;  /* 0x0000000f06087227 */ /* 0x000fe200078e00ff */
[----:B------:R-:W-:-:S02]  /*0e20*/  LOP3.LUT R26, R2, 0xc8, RZ, 0xfc, !PT ;  /* 0x000000c8021a7812 */ /* 0x000fc400078efcff */
[----:B------:R-:W-:Y:S01]  /*0e30*/  LOP3.LUT R27, R2, 0xc4, RZ, 0xfc, !PT ;  /* 0x000000c4021b7812 */ /* 0x000fe200078efcff */
[----:B0-----:R-:W-:Y:S01]  /*0e40*/  IMAD.MOV R10, RZ, RZ, -R7 ;  /* 0x000000ffff0a7224 */ /* 0x001fe200078e0a07 */
[----:B------:R-:W-:Y:S01]  /*0e50*/  IABS R20, R26 ;  /* 0x0000001a00147213 */ /* 0x000fe20000000000 */
[----:B------:R-:W-:Y:S01]  /*0e60*/  IMAD R7, R4, R3, R9 ;  /* 0x0000000304077224 */ /* 0x000fe200078e0209 */
[----:B------:R-:W-:Y:S01]  /*0e70*/  IABS R3, R19 ;  /* 0x0000001300037213 */ /* 0x000fe20000000000 */
[----:B------:R-:W-:Y:S01]  /*0e80*/  IMAD.MOV R12, RZ, RZ, -R8 ;  /* 0x000000ffff0c7224 */ /* 0x000fe200078e0a08 */
[----:B------:R-:W-:Y:S01]  /*0e90*/  LOP3.LUT R28, R2, 0xc0, RZ, 0xfc, !PT ;  /* 0x000000c0021c7812 */ /* 0x000fe200078efcff */
[C---:B------:R-:W-:Y:S01]  /*0ea0*/  IMAD R8, R4.reuse, R10, R13 ;  /* 0x0000000a04087224 */ /* 0x040fe200078e020d */
[----:B------:R-:W-:Y:S01]  /*0eb0*/  ISETP.GT.U32.AND P6, PT, R4, R7, PT ;  /* 0x000000070400720c */ /* 0x000fe20003fc4070 */
[----:B------:R-:W-:Y:S01]  /*0ec0*/  IMAD.MOV.U32 R13, RZ, RZ, R3 ;  /* 0x000000ffff0d7224 */ /* 0x000fe200078e0003 */
[----:B------:R-:W-:Y:S01]  /*0ed0*/  IABS R25, R28 ;  /* 0x0000001c00197213 */ /* 0x000fe20000000000 */
[----:B------:R-:W-:Y:S01]  /*0ee0*/  @!P4 IMAD.IADD R11, R11, 0x1, -R14 ;  /* 0x000000010b0bc824 */ /* 0x000fe200078e0a0e */
[----:B------:R-:W-:Y:S01]  /*0ef0*/  ISETP.NE.AND P4, PT, R44, RZ, PT ;  /* 0x000000ff2c00720c */ /* 0x000fe20003f85270 */
[----:B------:R-:W-:Y:S01]  /*0f00*/  @!P0 IMAD.IADD R5, R5, 0x1, -R4 ;  /* 0x0000000105058824 */ /* 0x000fe200078e0a04 */
[----:B------:R-:W-:Y:S01]  /*0f10*/  ISETP.GT.U32.AND P0, PT, R4, R8, PT ;  /* 0x000000080400720c */ /* 0x000fe20003f04070 */
[----:B------:R-:W-:Y:S01]  /*0f20*/  IMAD.HI.U32 R10, R6, R13, RZ ;  /* 0x0000000d060a7227 */ /* 0x000fe200078e00ff */
[----:B------:R-:W-:-:S02]  /*0f30*/  LOP3.LUT R14, R2, 0xe8, RZ, 0xfc, !PT ;  /* 0x000000e8020e7812 */ /* 0x000fc400078efcff */
[----:B------:R-:W-:Y:S01]  /*0f40*/  ISETP.GT.U32.AND P5, PT, R4, R5, PT ;  /* 0x000000050400720c */ /* 0x000fe20003fa4070 */
[----:B------:R-:W-:Y:S01]  /*0f50*/  IMAD.MOV R10, RZ, RZ, -R10 ;  /* 0x000000ffff0a7224 */ /* 0x000fe200078e0a0a */
[C---:B------:R-:W-:Y:S01]  /*0f60*/  LOP3.LUT R30, R2.reuse, 0xb0, RZ, 0xfc, !PT ;  /* 0x000000b0021e7812 */ /* 0x040fe200078efcff */
[----:B------:R-:W-:Y:S01]  /*0f70*/  IMAD.MOV.U32 R3, RZ, RZ, R11 ;  /* 0x000000ffff037224 */ /* 0x000fe200078e000b */
[----:B------:R-:W-:Y:S01]  /*0f80*/  LOP3.LUT R32, R2, 0xac, RZ, 0xfc, !PT ;  /* 0x000000ac02207812 */ /* 0x000fe200078efcff */
[--C-:B------:R-:W-:Y:S01]  /*0f90*/  @!P6 IMAD.IADD R7, R7, 0x1, -R4.reuse ;  /* 0x000000010707e824 */ /* 0x100fe200078e0a04 */
[----:B------:R-:W-:Y:S01]  /*0fa0*/  IABS R31, R30 ;  /* 0x0000001e001f7213 */ /* 0x000fe20000000000 */
[----:B------:R-:W-:Y:S01]  /*0fb0*/  IMAD R10, R4, R10, R13 ;  /* 0x0000000a040a7224 */ /* 0x000fe200078e020d */
[----:B------:R-:W-:Y:S01]  /*0fc0*/  IABS R13, R16 ;  /* 0x00000010000d7213 */ /* 0x000fe20000000000 */
[----:B------:R-:W-:Y:S01]  /*0fd0*/  @!P2 IMAD.MOV R3, RZ, RZ, -R3 ;  /* 0x000000ffff03a224 */ /* 0x000fe200078e0a03 */
[----:B------:R-:W-:Y:S01]  /*0fe0*/  @!P4 LOP3.LUT R3, RZ, R44, RZ, 0x33, !PT ;  /* 0x0000002cff03c212 */ /* 0x000fe200078e33ff */
[--C-:B------:R-:W-:Y:S01]  /*0ff0*/  @!P0 IMAD.IADD R8, R8, 0x1, -R4.reuse ;  /* 0x0000000108088824 */ /* 0x100fe200078e0a04 */
[C---:B------:R-:W-:Y:S01]  /*1000*/  ISETP.GT.U32.AND P0, PT, R4.reuse, R7, PT ;  /* 0x000000070400720c */ /* 0x040fe20003f04070 */
[C---:B------:R-:W-:Y:S01]  /*1010*/  IMAD R9, R4.reuse, R12, R15 ;  /* 0x0000000c04097224 */ /* 0x040fe200078e020f */
[----:B------:R-:W-:Y:S01]  /*1020*/  ISETP.GT.U32.AND P4, PT, R4, R10, PT ;  /* 0x0000000a0400720c */ /* 0x000fe20003f84070 */
[----:B------:R-:W-:Y:S01]  /*1030*/  @!P5 IMAD.IADD R5, R5, 0x1, -R4 ;  /* 0x000000010505d824 */ /* 0x000fe200078e0a04 */
[----:B------:R-:W-:Y:S01]  /*1040*/  IABS R15, R14 ;  /* 0x0000000e000f7213 */ /* 0x000fe20000000000 */
[----:B------:R-:W-:Y:S01]  /*1050*/  IMAD.HI.U32 R12, R6, R13, RZ ;  /* 0x0000000d060c7227 */ /* 0x000fe200078e00ff */
[----:B------:R-:W-:-:S02]  /*1060*/  ISETP.GT.U32.AND P5, PT, R4, R8, PT ;  /* 0x000000080400720c */ /* 0x000fc40003fa4070 */
[----:B------:R-:W-:Y:S01]  /*1070*/  ISETP.GT.U32.AND P6, PT, R4, R9, PT ;  /* 0x000000090400720c */ /* 0x000fe20003fc4070 */
[----:B------:R-:W-:Y:S01]  /*1080*/  IMAD.HI.U32 R11, R6, R15, RZ ;  /* 0x0000000f060b7227 */ /* 0x000fe200078e00ff */
[----:B------:R-:W-:Y:S02]  /*1090*/  ISETP.GE.AND P2, PT, R17, RZ, PT ;  /* 0x000000ff1100720c */ /* 0x000fe40003f46270 */
[----:B------:R-:W-:Y:S01]  /*10a0*/  LOP3.LUT R34, R2, 0xa8, RZ, 0xfc, !PT ;  /* 0x000000a802227812 */ /* 0x000fe200078efcff */
[--C-:B------:R-:W-:Y:S01]  /*10b0*/  @!P0 IMAD.IADD R7, R7, 0x1, -R4.reuse ;  /* 0x0000000107078824 */ /* 0x100fe200078e0a04 */
[----:B------:R-:W-:Y:S01]  /*10c0*/  ISETP.GE.AND P0, PT, R19, RZ, PT ;  /* 0x000000ff1300720c */ /* 0x000fe20003f06270 */
[----:B------:R-:W-:Y:S01]  /*10d0*/  @!P4 IMAD.IADD R10, R10, 0x1, -R4 ;  /* 0x000000010a0ac824 */ /* 0x000fe200078e0a04 */
[----:B------:R-:W-:Y:S01]  /*10e0*/  ISETP.GE.AND P4, PT, R14, RZ, PT ;  /* 0x000000ff0e00720c */ /* 0x000fe20003f86270 */
[----:B------:R-:W-:Y:S01]  /*10f0*/  @!P1 IMAD.MOV R7, RZ, RZ, -R7 ;  /* 0x000000ffff079224 */ /* 0x000fe200078e0a07 */
[----:B------:R-:W-:Y:S01]  /*1100*/  LOP3.LUT R14, R2, 0xdc, RZ, 0xfc, !PT ;  /* 0x000000dc020e7812 */ /* 0x000fe200078efcff */
[----:B------:R-:W-:Y:S01]  /*1110*/  IMAD.MOV R11, RZ, RZ, -R11 ;  /* 0x000000ffff0b7224 */ /* 0x000fe200078e0a0b */
[C---:B------:R-:W-:Y:S01]  /*1120*/  ISETP.GT.U32.AND P1, PT, R4.reuse, R10, PT ;  /* 0x0000000a0400720c */ /* 0x040fe20003f24070 */
[----:B------:R-:W-:Y:S01]  /*1130*/  IMAD.MOV R12, RZ, RZ, -R12 ;  /* 0x000000ffff0c7224 */ /* 0x000fe200078e0a0c */
[----:B------:R-:W-:Y:S01]  /*1140*/  IABS R19, R14 ;  /* 0x0000000e00137213 */ /* 0x000fe20000000000 */
[----:B------:R-:W-:Y:S01]  /*1150*/  IMAD R11, R4, R11, R15 ;  /* 0x0000000b040b7224 */ /* 0x000fe200078e020f */
[----:B------:R-:W-:Y:S01]  /*1160*/  LOP3.LUT R15, R2, 0xd8, RZ, 0xfc, !PT ;  /* 0x000000d8020f7812 */ /* 0x000fe200078efcff */
[--C-:B------:R-:W-:Y:S01]  /*1170*/  @!P5 IMAD.IADD R8, R8, 0x1, -R4.reuse ;  /* 0x000000010808d824 */ /* 0x100fe200078e0a04 */
[----:B------:R-:W-:Y:S01]  /*1180*/  LOP3.LUT R36, R2, 0x98, RZ, 0xfc, !PT ;  /* 0x0000009802247812 */ /* 0x000fe200078efcff */
[C---:B------:R-:W-:Y:S01]  /*1190*/  IMAD R12, R4.reuse, R12, R13 ;  /* 0x0000000c040c7224 */ /* 0x040fe200078e020d */
[----:B------:R-:W-:Y:S01]  /*11a0*/  ISETP.GT.U32.AND P5, PT, R4, R11, PT ;  /* 0x0000000b0400720c */ /* 0x000fe20003fa4070 */
[----:B------:R-:W-:Y:S01]  /*11b0*/  @!P6 IMAD.IADD R9, R9, 0x1, -R4 ;  /* 0x000000010909e824 */ /* 0x000fe200078e0a04 */
[----:B------:R-:W-:Y:S01]  /*11c0*/  LOP3.LUT R13, R2, 0xe0, RZ, 0xfc, !PT ;  /* 0x000000e0020d7812 */ /* 0x000fe200078efcff */
[----:B------:R-:W-:Y:S01]  /*11d0*/  @!P2 IMAD.MOV R8, RZ, RZ, -R8 ;  /* 0x000000ffff08a224 */ /* 0x000fe200078e0a08 */
[----:B------:R-:W-:Y:S01]  /*11e0*/  IABS R21, R15 ;  /* 0x0000000f00157213 */ /* 0x000fe20000000000 */
[----:B------:R-:W-:Y:S01]  /*11f0*/  @!P1 IMAD.IADD R10, R10, 0x1, -R4 ;  /* 0x000000010a0a9824 */ /* 0x000fe200078e0a04 */
[C---:B------:R-:W-:Y:S01]  /*1200*/  ISETP.GT.U32.AND P1, PT, R4.reuse, R12, PT ;  /* 0x0000000c0400720c */ /* 0x040fe20003f24070 */
[----:B------:R-:W-:Y:S01]  /*1210*/  @!P3 IMAD.MOV R5, RZ, RZ, -R5 ;  /* 0x000000ffff05b224 */ /* 0x000fe200078e0a05 */
[----:B------:R-:W-:Y:S01]  /*1220*/  ISETP.GT.U32.AND P6, PT, R4, R9, PT ;  /* 0x000000090400720c */ /* 0x000fe20003fc4070 */
[----:B------:R-:W-:Y:S01]  /*1230*/  @!P0 IMAD.MOV R10, RZ, RZ, -R10 ;  /* 0x000000ffff0a8224 */ /* 0x000fe200078e0a0a */
[----:B------:R-:W-:Y:S01]  /*1240*/  IABS R17, R13 ;  /* 0x0000000d00117213 */ /* 0x000fe20000000000 */
[----:B------:R-:W-:Y:S01]  /*1250*/  IMAD R3, R3, UR4, RZ ;  /* 0x0000000403037c24 */ /* 0x000fe2000f8e02ff */
[----:B------:R-:W-:Y:S01]  /*1260*/  ISETP.GE.AND P2, PT, R13, RZ, PT ;  /* 0x000000ff0d00720c */ /* 0x000fe20003f46270 */
[--C-:B------:R-:W-:Y:S01]  /*1270*/  @!P5 IMAD.IADD R11, R11, 0x1, -R4.reuse ;  /* 0x000000010b0bd824 */ /* 0x100fe200078e0a04 */
[----:B------:R-:W-:Y:S01]  /*1280*/  ISETP.GE.AND P3, PT, R18, RZ, PT ;  /* 0x000000ff1200720c */ /* 0x000fe20003f66270 */
[----:B------:R-:W-:Y:S01]  /*1290*/  IMAD.HI.U32 R13, R6, R17, RZ ;  /* 0x00000011060d7227 */ /* 0x000fe200078e00ff */
[----:B------:R-:W-:Y:S01]  /*12a0*/  ISETP.GE.AND P0, PT, R15, RZ, PT ;  /* 0x000000ff0f00720c */ /* 0x000fe20003f06270 */
[----:B------:R-:W-:Y:S01]  /*12b0*/  UIADD3 UR4, UR8, 0x4000, URZ ;  /* 0x0000400008047890 */ /* 0x000fe2000fffe03f */
[----:B------:R-:W-:Y:S01]  /*12c0*/  ISETP.GT.U32.AND P5, PT, R4, R11, PT ;  /* 0x0000000b0400720c */ /* 0x000fe20003fa4070 */
[--C-:B------:R-:W-:Y:S01]  /*12d0*/  @!P1 IMAD.IADD R12, R12, 0x1, -R4.reuse ;  /* 0x000000010c0c9824 */ /* 0x100fe200078e0a04 */
[----:B------:R-:W-:Y:S01]  /*12e0*/  LOP3.LUT R38, R2, 0x94, RZ, 0xfc, !PT ;  /* 0x0000009402267812 */ /* 0x000fe200078efcff */
[--C-:B------:R-:W-:Y:S01]  /*12f0*/  @!P6 IMAD.IADD R9, R9, 0x1, -R4.reuse ;  /* 0x000000010909e824 */ /* 0x100fe200078e0a04 */
[----:B------:R-:W-:Y:S01]  /*1300*/  ISETP.GE.AND P6, PT, R16, RZ, PT ;  /* 0x000000ff1000720c */ /* 0x000fe20003fc6270 */
[----:B------:R-:W-:Y:S01]  /*1310*/  IMAD.MOV R13, RZ, RZ, -R13 ;  /* 0x000000ffff0d7224 */ /* 0x000fe200078e0a0d */
[----:B------:R-:W-:Y:S01]  /*1320*/  ISETP.GT.U32.AND P1, PT, R4, R12, PT ;  /* 0x0000000c0400720c */ /* 0x000fe20003f24070 */
[----:B------:R-:W-:Y:S01]  /*1330*/  IMAD.HI.U32 R15, R6, R21, RZ ;  /* 0x00000015060f7227 */ /* 0x000fe200078e00ff */
[----:B------:R-:W-:Y:S01]  /*1340*/  LOP3.LUT R16, R2, 0xd4, RZ, 0xfc, !PT ;  /* 0x000000d402107812 */ /* 0x000fe200078efcff */
[----:B------:R-:W-:Y:S01]  /*1350*/  USHF.R.U32.HI UR4, URZ, 0x4, UR4 ;  /* 0x000000043f047899 */ /* 0x000fe20008011604 */
[----:B------:R-:W-:Y:S01]  /*1360*/  IABS R35, R38 ;  /* 0x0000002600237213 */ /* 0x000fe20000000000 */
[----:B------:R-:W-:Y:S01]  /*1370*/  IMAD R13, R4, R13, R17 ;  /* 0x0000000d040d7224 */ /* 0x000fe200078e0211 */
[----:B------:R-:W-:Y:S01]  /*1380*/  IABS R23, R16 ;  /* 0x0000001000177213 */ /* 0x000fe20000000000 */
[--C-:B------:R-:W-:Y:S01]  /*1390*/  @!P5 IMAD.IADD R11, R11, 0x1, -R4.reuse ;  /* 0x000000010b0bd824 */ /* 0x100fe200078e0a04 */
[----:B------:R-:W-:Y:S01]  /*13a0*/  ISETP.GE.AND P5, PT, R16, RZ, PT ;  /* 0x000000ff1000720c */ /* 0x000fe20003fa6270 */
[----:B------:R-:W-:Y:S01]  /*13b0*/  IMAD.MOV R15, RZ, RZ, -R15 ;  /* 0x000000ffff0f7224 */ /* 0x000fe200078e0a0f */
[----:B------:R-:W-:Y:S01]  /*13c0*/  LOP3.LUT R40, R2, 0x8c, RZ, 0xfc, !PT ;  /* 0x0000008c02287812 */ /* 0x000fe200078efcff */
[----:B------:R-:W-:Y:S01]  /*13d0*/  @!P4 IMAD.MOV R11, RZ, RZ, -R11 ;  /* 0x000000ffff0bc224 */ /* 0x000fe200078e0a0b */
[----:B------:R-:W-:Y:S01]  /*13e0*/  ISETP.GT.U32.AND P4, PT, R4, R13, PT ;  /* 0x0000000d0400720c */ /* 0x000fe20003f84070 */
[----:B------:R-:W-:Y:S01]  /*13f0*/  @!P1 IMAD.IADD R12, R12, 0x1, -R4 ;  /* 0x000000010c0c9824 */ /* 0x000fe200078e0a04 */
[----:B------:R-:W-:Y:S01]  /*1400*/  LOP3.LUT R39, R2, 0x90, RZ, 0xfc, !PT ;  /* 0x0000009002277812 */ /* 0x000fe200078efcff */
[----:B------:R-:W-:Y:S01]  /*1410*/  IMAD R15, R4, R15, R21 ;  /* 0x0000000f040f7224 */ /* 0x000fe200078e0215 */
[----:B------:R-:W-:Y:S01]  /*1420*/  IABS R21, R24 ;  /* 0x0000001800157213 */ /* 0x000fe20000000000 */
[----:B------:R-:W-:Y:S01]  /*1430*/  @!P3 IMAD.MOV R9, RZ, RZ, -R9 ;  /* 0x000000ffff09b224 */ /* 0x000fe200078e0a09 */
[----:B------:R-:W-:Y:S01]  /*1440*/  ISETP.GE.AND P3, PT, R14, RZ, PT ;  /* 0x000000ff0e00720c */ /* 0x000fe20003f66270 */
[----:B------:R-:W-:Y:S01]  /*1450*/  @!P6 IMAD.MOV R12, RZ, RZ, -R12 ;  /* 0x000000ffff0ce224 */ /* 0x000fe200078e0a0c */
[----:B------:R-:W-:Y:S01]  /*1460*/  ISETP.GT.U32.AND P6, PT, R4, R15, PT ;  /* 0x0000000f0400720c */ /* 0x000fe20003fc4070 */
[----:B------:R-:W-:Y:S01]  /*1470*/  IMAD.HI.U32 R14, R6, R19, RZ ;  /* 0x00000013060e7227 */ /* 0x000fe200078e00ff */
[----:B------:R-:W-:Y:S01]  /*1480*/  IABS R37, R39 ;  /* 0x0000002700257213 */ /* 0x000fe20000000000 */
[----:B------:R-:W-:Y:S01]  /*1490*/  USGXT.U32 UR4, UR4, 0xe ;  /* 0x0000000e0404789a */ /* 0x000fe20008000000 */
[C---:B------:R-:W-:Y:S01]  /*14a0*/  LOP3.LUT R42, R2.reuse, 0x88, RZ, 0xfc, !PT ;  /* 0x00000088022a7812 */ /* 0x040fe200078efcff */
[----:B------:R-:W-:Y:S01]  /*14b0*/  IMAD.MOV R14, RZ, RZ, -R14 ;  /* 0x000000ffff0e7224 */ /* 0x000fe200078e0a0e */
[C---:B------:R-:W-:Y:S01]  /*14c0*/  LOP3.LUT R46, R2.reuse, 0x80, RZ, 0xfc, !PT ;  /* 0x00000080022e7812 */ /* 0x040fe200078efcff */
[----:B------:R-:W-:Y:S01]  /*14d0*/  @!P4 IMAD.IADD R13, R13, 0x1, -R4 ;  /* 0x000000010d0dc824 */ /* 0x000fe200078e0a04 */
[----:B------:R-:W-:Y:S01]  /*14e0*/  LOP3.LUT R44, R2, 0x84, RZ, 0xfc, !PT ;  /* 0x00000084022c7812 */ /* 0x000fe200078efcff */
[----:B------:R-:W-:Y:S01]  /*14f0*/  IMAD R14, R4, R14, R19 ;  /* 0x0000000e040e7224 */ /* 0x000fe200078e0213 */
[----:B------:R-:W-:Y:S01]  /*1500*/  IABS R19, R22 ;  /* 0x0000001600137213 */ /* 0x000fe20000000000 */
[----:B------:R-:W-:Y:S01]  /*1510*/  IMAD.HI.U32 R16, R6, R23, RZ ;  /* 0x0000001706107227 */ /* 0x000fe200078e00ff */
[----:B------:R-:W-:-:S02]  /*1520*/  ISETP.GT.U32.AND P4, PT, R4, R13, PT ;  /* 0x0000000d0400720c */ /* 0x000fc40003f84070 */
[----:B------:R-:W-:Y:S01]  /*1530*/  ISETP.GT.U32.AND P1, PT, R4, R14, PT ;  /* 0x0000000e0400720c */ /* 0x000fe20003f24070 */
[----:B------:R-:W-:Y:S01]  /*1540*/  @!P6 IMAD.IADD R15, R15, 0x1, -R4 ;  /* 0x000000010f0fe824 */ /* 0x000fe200078e0a04 */
[----:B------:R-:W-:Y:S01]  /*1550*/  IABS R41, R46 ;  /* 0x0000002e00297213 */ /* 0x000fe20000000000 */
[----:B------:R-:W-:Y:S01]  /*1560*/  IMAD.MOV R16, RZ, RZ, -R16 ;  /* 0x000000ffff107224 */ /* 0x000fe200078e0a10 */
[----:B------:R-:W-:Y:S01]  /*1570*/  LOP3.LUT R47, R2, 0x7c, RZ, 0xfc, !PT ;  /* 0x0000007c022f7812 */ /* 0x000fe200078efcff */
[----:B------:R-:W-:Y:S01]  /*1580*/  IMAD.HI.U32 R18, R6, R21, RZ ;  /* 0x0000001506127227 */ /* 0x000fe200078e00ff */
[C---:B------:R-:W-:Y:S02]  /*1590*/  ISETP.GT.U32.AND P6, PT, R4.reuse, R15, PT ;  /* 0x0000000f0400720c */ /* 0x040fe40003fc4070 */
[----:B------:R-:W-:Y:S01]  /*15a0*/  IABS R43, R47 ;  /* 0x0000002f002b7213 */ /* 0x000fe20000000000 */
[----:B------:R-:W-:Y:S01]  /*15b0*/  IMAD R16, R4, R16, R23 ;  /* 0x0000001004107224 */ /* 0x000fe200078e0217 */
[----:B------:R-:W-:Y:S01]  /*15c0*/  IABS R23, R27 ;  /* 0x0000001b00177213 */ /* 0x000fe20000000000 */
[----:B------:R-:W-:Y:S01]  /*15d0*/  IMAD.MOV R18, RZ, RZ, -R18 ;  /* 0x000000ffff127224 */ /* 0x000fe200078e0a12 */
[----:B------:R-:W-:Y:S01]  /*15e0*/  LOP3.LUT R48, R2, 0x74, RZ, 0xfc, !PT ;  /* 0x0000007402307812 */ /* 0x000fe200078efcff */
[--C-:B------:R-:W-:Y:S01]  /*15f0*/  @!P1 IMAD.IADD R14, R14, 0x1, -R4.reuse ;  /* 0x000000010e0e9824 */ /* 0x100fe200078e0a04 */
[----:B------:R-:W-:Y:S01]  /*1600*/  LOP3.LUT R50, R2, 0x5c, RZ, 0xfc, !PT ;  /* 0x0000005c02327812 */ /* 0x000fe200078efcff */
        /* <DEDUP_REMOVED lines=8> */
[C---:B------:R-:W-:Y:S01]  /*1690*/  LOP3.LUT R54, R2.reuse, 0x4c, RZ, 0xfc, !PT ;  /* 0x0000004c02367812 */ /* 0x040fe200078efcff */
[----:B------:R-:W-:Y:S01]  /*16a0*/  IMAD.MOV R17, RZ, RZ, -R17 ;  /* 0x000000ffff117224 */ /* 0x000fe200078e0a11 */
[----:B------:R-:W-:Y:S01]  /*16b0*/  LOP3.LUT R52, R2, 0x50, RZ, 0xfc, !PT ;  /* 0x0000005002347812 */ /* 0x000fe200078efcff */
[----:B------:R-:W-:Y:S01]  /*16c0*/  IMAD.MOV.U32 R21, RZ, RZ, R20 ;  /* 0x000000ffff157224 */ /* 0x000fe200078e0014 */
[----:B------:R-:W-:Y:S01]  /*16d0*/  IABS R59, R54 ;  /* 0x00000036003b7213 */ /* 0x000fe20000000000 */
[----:B------:R-:W-:Y:S01]  /*16e0*/  IMAD R17, R4, R17, R19 ;  /* 0x0000001104117224 */ /* 0x000fe200078e0213 */
[----:B------:R-:W-:Y:S01]  /*16f0*/  IABS R57, R52 ;  /* 0x0000003400397213 */ /* 0x000fe20000000000 */
[----:B------:R-:W-:Y:S01]  /*1700*/  @!P4 IMAD.IADD R16, R16, 0x1, -R4 ;  /* 0x000000011010c824 */ /* 0x000fe200078e0a04 */
[----:B------:R-:W-:Y:S01]  /*1710*/  LOP3.LUT R56, R2, 0x48, RZ, 0xfc, !PT ;  /* 0x0000004802387812 */ /* 0x000fe200078efcff */
[----:B------:R-:W-:Y:S01]  /*1720*/  IMAD.HI.U32 R19, R6, R21, RZ ;  /* 0x0000001506137227 */ /* 0x000fe200078e00ff */
[----:B------:R-:W-:-:S02]  /*1730*/  LOP3.LUT R58, R2, 0x40, RZ, 0xfc, !PT ;  /* 0x00000040023a7812 */ /* 0x000fc400078efcff */
[----:B------:R-:W-:Y:S01]  /*1740*/  ISETP.GT.U32.AND P4, PT, R4, R16, PT ;  /* 0x000000100400720c */ /* 0x000fe20003f84070 */
[--C-:B------:R-:W-:Y:S01]  /*1750*/  @!P1 IMAD.IADD R14, R14, 0x1, -R4.reuse ;  /* 0x000000010e0e9824 */ /* 0x100fe200078e0a04 */
[----:B------:R-:W-:Y:S01]  /*1760*/  ISETP.GT.U32.AND P1, PT, R4, R17, PT ;  /* 0x000000110400720c */ /* 0x000fe20003f24070 */
[----:B------:R-:W-:Y:S01]  /*1770*/  @!P6 IMAD.IADD R18, R18, 0x1, -R4 ;  /* 0x000000011212e824 */ /* 0x000fe200078e0a04 */
[----:B------:R-:W-:Y:S01]  /*1780*/  IABS R61, R56 ;  /* 0x00000038003d7213 */ /* 0x000fe20000000000 */
[----:B------:R-:W-:Y:S01]  /*1790*/  IMAD.MOV R19, RZ, RZ, -R19 ;  /* 0x000000ffff137224 */ /* 0x000fe200078e0a13 */
[----:B------:R-:W-:Y:S01]  /*17a0*/  IABS R65, R58 ;  /* 0x0000003a00417213 */ /* 0x000fe20000000000 */
[----:B------:R-:W-:Y:S01]  /*17b0*/  @!P3 IMAD.MOV R14, RZ, RZ, -R14 ;  /* 0x000000ffff0eb224 */ /* 0x000fe200078e0a0e */
[C---:B------:R-:W-:Y:S01]  /*17c0*/  ISETP.GT.U32.AND P3, PT, R4.reuse, R18, PT ;  /* 0x000000120400720c */ /* 0x040fe20003f64070 */
[----:B------:R-:W-:Y:S01]  /*17d0*/  IMAD R19, R4, R19, R21 ;  /* 0x0000001304137224 */ /* 0x000fe200078e0215 */
[----:B------:R-:W-:Y:S01]  /*17e0*/  LOP3.LUT R60, R2, 0x10, RZ, 0xfc, !PT ;  /* 0x00000010023c7812 */ /* 0x000fe200078efcff */
[----:B------:R-:W-:Y:S01]  /*17f0*/  IMAD.HI.U32 R20, R6, R23, RZ ;  /* 0x0000001706147227 */ /* 0x000fe200078e00ff */
[----:B------:R-:W-:-:S02]  /*1800*/  LOP3.LUT R64, R2, 0x8, RZ, 0xfc, !PT ;  /* 0x0000000802407812 */ /* 0x000fc400078efcff */
[----:B------:R-:W-:Y:S01]  /*1810*/  IABS R89, R60 ;  /* 0x0000003c00597213 */ /* 0x000fe20000000000 */
[----:B------:R-:W-:Y:S01]  /*1820*/  IMAD.HI.U32 R21, R6, R25, RZ ;  /* 0x0000001906157227 */ /* 0x000fe200078e00ff */
[----:B------:R-:W-:Y:S02]  /*1830*/  LOP3.LUT R62, R2, 0xc, RZ, 0xfc, !PT ;  /* 0x0000000c023e7812 */ /* 0x000fe400078efcff */
[----:B------:R-:W-:Y:S01]  /*1840*/  IABS R93, R64 ;  /* 0x00000040005d7213 */ /* 0x000fe20000000000 */
[----:B------:R-:W-:Y:S01]  /*1850*/  IMAD.MOV R20, RZ, RZ, -R20 ;  /* 0x000000ffff147224 */ /* 0x000fe200078e0a14 */
[----:B------:R-:W-:Y:S01]  /*1860*/  IABS R91, R62 ;  /* 0x0000003e005b7213 */ /* 0x000fe20000000000 */
[----:B------:R-:W-:Y:S01]  /*1870*/  IMAD.MOV R21, RZ, RZ, -R21 ;  /* 0x000000ffff157224 */ /* 0x000fe200078e0a15 */
[----:B------:R-:W-:Y:S01]  /*1880*/  IABS R97, R2 ;  /* 0x0000000200617213 */ /* 0x000fe20000000000 */
[--C-:B------:R-:W-:Y:S01]  /*1890*/  @!P1 IMAD.IADD R17, R17, 0x1, -R4.reuse ;  /* 0x0000000111119824 */ /* 0x100fe200078e0a04 */
[----:B------:R-:W-:Y:S01]  /*18a0*/  ISETP.GE.AND P1, PT, R24, RZ, PT ;  /* 0x000000ff1800720c */ /* 0x000fe20003f26270 */
[----:B------:R-:W-:Y:S01]  /*18b0*/  IMAD R20, R4, R20, R23 ;  /* 0x0000001404147224 */ /* 0x000fe200078e0217 */
[----:B------:R-:W-:Y:S01]  /*18c0*/  LOP3.LUT R24, R2, 0xbc, RZ, 0xfc, !PT ;  /* 0x000000bc02187812 */ /* 0x000fe200078efcff */
[----:B------:R-:W-:Y:S01]  /*18d0*/  @!P4 IMAD.IADD R16, R16, 0x1, -R4 ;  /* 0x000000011010c824 */ /* 0x000fe200078e0a04 */
[C---:B------:R-:W-:Y:S01]  /*18e0*/  ISETP.GT.U32.AND P4, PT, R4.reuse, R19, PT ;  /* 0x000000130400720c */ /* 0x040fe20003f84070 */
[C---:B------:R-:W-:Y:S01]  /*18f0*/  IMAD R21, R4.reuse, R21, R25 ;  /* 0x0000001504157224 */ /* 0x040fe200078e0219 */
[C---:B------:R-:W-:Y:S01]  /*1900*/  ISETP.GT.U32.AND P6, PT, R4.reuse, R17, PT ;  /* 0x000000110400720c */ /* 0x040fe20003fc4070 */
[----:B------:R-:W-:Y:S01]  /*1910*/  @!P5 IMAD.MOV R16, RZ, RZ, -R16 ;  /* 0x000000ffff10d224 */ /* 0x000fe200078e0a10 */
[----:B------:R-:W-:Y:S01]  /*1920*/  ISETP.GT.U32.AND P5, PT, R4, R20, PT ;  /* 0x000000140400720c */ /* 0x000fe20003fa4070 */
[----:B------:R-:W-:Y:S01]  /*1930*/  @!P3 IMAD.IADD R18, R18, 0x1, -R4 ;  /* 0x000000011212b824 */ /* 0x000fe200078e0a04 */
[----:B------:R-:W-:Y:S01]  /*1940*/  ISETP.GT.U32.AND P3, PT, R4, R21, PT ;  /* 0x000000150400720c */ /* 0x000fe20003f64070 */
[----:B------:R-:W-:Y:S01]  /*1950*/  @!P2 IMAD.MOV R13, RZ, RZ, -R13 ;  /* 0x000000ffff0da224 */ /* 0x000fe200078e0a0d */
[----:B------:R-:W-:Y:S01]  /*1960*/  ISETP.GE.AND P2, PT, R22, RZ, PT ;  /* 0x000000ff1600720c */ /* 0x000fe20003f46270 */
[----:B------:R-:W-:Y:S01]  /*1970*/  @!P0 IMAD.MOV R15, RZ, RZ, -R15 ;  /* 0x000000ffff0f8224 */ /* 0x000fe200078e0a0f */
[----:B------:R-:W-:Y:S01]  /*1980*/  ISETP.GE.AND P0, PT, R26, RZ, PT ;  /* 0x000000ff1a00720c */ /* 0x000fe20003f06270 */
[----:B------:R-:W-:Y:S01]  /*1990*/  @!P1 IMAD.MOV R18, RZ, RZ, -R18 ;  /* 0x000000ffff129224 */ /* 0x000fe200078e0a12 */
[----:B------:R-:W-:Y:S01]  /*19a0*/  IABS R25, R24 ;  /* 0x0000001800197213 */ /* 0x000fe20000000000 */
[--C-:B------:R-:W-:Y:S01]  /*19b0*/  @!P4 IMAD.IADD R19, R19, 0x1, -R4.reuse ;  /* 0x000000011313c824 */ /* 0x100fe200078e0a04 */
[----:B------:R-:W-:Y:S01]  /*19c0*/  LOP3.LUT R26, R2, 0xb8, RZ, 0xfc, !PT ;  /* 0x000000b8021a7812 */ /* 0x000fe200078efcff */
[--C-:B------:R-:W-:Y:S01]  /*19d0*/  @!P6 IMAD.IADD R17, R17, 0x1, -R4.reuse ;  /* 0x000000011111e824 */ /* 0x100fe200078e0a04 */
[----:B------:R-:W-:Y:S01]  /*19e0*/  ISETP.GE.AND P6, PT, R27, RZ, PT ;  /* 0x000000ff1b00720c */ /* 0x000fe20003fc6270 */
[--C-:B------:R-:W-:Y:S01]  /*19f0*/  @!P5 IMAD.IADD R20, R20, 0x1, -R4.reuse ;  /* 0x000000011414d824 */ /* 0x100fe200078e0a04 */
[----:B------:R-:W-:Y:S01]  /*1a00*/  IABS R27, R26 ;  /* 0x0000001a001b7213 */ /* 0x000fe20000000000 */
[----:B------:R-:W-:Y:S01]  /*1a10*/  @!P3 IMAD.IADD R21, R21, 0x1, -R4 ;  /* 0x000000011515b824 */ /* 0x000fe200078e0a04 */
[----:B------:R-:W-:Y:S01]  /*1a20*/  ISETP.GT.U32.AND P5, PT, R4, R19, PT ;  /* 0x000000130400720c */ /* 0x000fe20003fa4070 */
[----:B------:R-:W-:Y:S01]  /*1a30*/  IMAD.HI.U32 R22, R6, R25, RZ ;  /* 0x0000001906167227 */ /* 0x000fe200078e00ff */
[----:B------:R-:W-:-:S02]  /*1a40*/  ISETP.GT.U32.AND P3, PT, R4, R20, PT ;  /* 0x000000140400720c */ /* 0x000fc40003f64070 */
[----:B------:R-:W-:Y:S01]  /*1a50*/  ISETP.GE.AND P4, PT, R28, RZ, PT ;  /* 0x000000ff1c00720c */ /* 0x000fe20003f86270 */
[----:B------:R-:W-:Y:S01]  /*1a60*/  @!P2 IMAD.MOV R17, RZ, RZ, -R17 ;  /* 0x000000ffff11a224 */ /* 0x000fe200078e0a11 */
[----:B------:R-:W-:Y:S01]  /*1a70*/  ISETP.GT.U32.AND P2, PT, R4, R21, PT ;  /* 0x000000150400720c */ /* 0x000fe20003f44070 */
[----:B------:R-:W-:Y:S01]  /*1a80*/  IMAD.MOV R22, RZ, RZ, -R22 ;  /* 0x000000ffff167224 */ /* 0x000fe200078e0a16 */
[----:B------:R-:W-:Y:S01]  /*1a90*/  LOP3.LUT R28, R2, 0xb4, RZ, 0xfc, !PT ;  /* 0x000000b4021c7812 */ /* 0x000fe200078efcff */
[----:B------:R-:W-:-:S03]  /*1aa0*/  IMAD.HI.U32 R23, R6, R27, RZ ;  /* 0x0000001b06177227 */ /* 0x000fc600078e00ff */
[----:B------:R-:W-:Y:S01]  /*1ab0*/  IABS R29, R28 ;  /* 0x0000001c001d7213 */ /* 0x000fe20000000000 */
[C---:B------:R-:W-:Y:S02]  /*1ac0*/  IMAD R22, R4.reuse, R22, R25 ;  /* 0x0000001604167224 */ /* 0x040fe400078e0219 */
[----:B------:R-:W-:Y:S02]  /*1ad0*/  IMAD.MOV R23, RZ, RZ, -R23 ;  /* 0x000000ffff177224 */ /* 0x000fe400078e0a17 */
[--C-:B------:R-:W-:Y:S01]  /*1ae0*/  @!P5 IMAD.IADD R19, R19, 0x1, -R4.reuse ;  /* 0x000000011313d824 */ /* 0x100fe200078e0a04 */
[C---:B------:R-:W-:Y:S01]  /*1af0*/  ISETP.GT.U32.AND P5, PT, R4.reuse, R22, PT ;  /* 0x000000160400720c */ /* 0x040fe20003fa4070 */
[----:B------:R-:W-:Y:S02]  /*1b00*/  IMAD R23, R4, R23, R27 ;  /* 0x0000001704177224 */ /* 0x000fe400078e021b */
[--C-:B------:R-:W-:Y:S02]  /*1b10*/  @!P2 IMAD.IADD R21, R21, 0x1, -R4.reuse ;  /* 0x000000011515a824 */ /* 0x100fe400078e0a04 */
[----:B------:R-:W-:Y:S01]  /*1b20*/  @!P3 IMAD.IADD R20, R20, 0x1, -R4 ;  /* 0x000000011414b824 */ /* 0x000fe200078e0a04 */
[----:B------:R-:W-:Y:S01]  /*1b30*/  ISETP.GT.U32.AND P2, PT, R4, R23, PT ;  /* 0x000000170400720c */ /* 0x000fe20003f44070 */
[----:B------:R-:W-:Y:S01]  /*1b40*/  IMAD.HI.U32 R25, R6, R31, RZ ;  /* 0x0000001f06197227 */ /* 0x000fe200078e00ff */
[----:B------:R-:W-:-:S03]  /*1b50*/  ISETP.GE.AND P3, PT, R24, RZ, PT ;  /* 0x000000ff1800720c */ /* 0x000fc60003f66270 */
[----:B------:R-:W-:-:S04]  /*1b60*/  IMAD.HI.U32 R24, R6, R29, RZ ;  /* 0x0000001d06187227 */ /* 0x000fc800078e00ff */
[----:B------:R-:W-:Y:S02]  /*1b70*/  IMAD.MOV R24, RZ, RZ, -R24 ;  /* 0x000000ffff187224 */ /* 0x000fe400078e0a18 */
[--C-:B------:R-:W-:Y:S01]  /*1b80*/  @!P5 IMAD.IADD R22, R22, 0x1, -R4.reuse ;  /* 0x000000011616d824 */ /* 0x100fe200078e0a04 */
[----:B------:R-:W-:Y:S01]  /*1b90*/  ISETP.GE.AND P5, PT, R26, RZ, PT ;  /* 0x000000ff1a00720c */ /* 0x000fe20003fa6270 */
[----:B------:R-:W-:Y:S02]  /*1ba0*/  IMAD.MOV R25, RZ, RZ, -R25 ;  /* 0x000000ffff197224 */ /* 0x000fe400078e0a19 */
[C---:B------:R-:W-:Y:S01]  /*1bb0*/  IMAD R24, R4.reuse, R24, R29 ;  /* 0x0000001804187224 */ /* 0x040fe200078e021d */
[----:B------:R-:W-:Y:S01]  /*1bc0*/  IABS R29, R32 ;  /* 0x00000020001d7213 */ /* 0x000fe20000000000 */
[----:B------:R-:W-:Y:S01]  /*1bd0*/  @!P2 IMAD.IADD R23, R23, 0x1, -R4 ;  /* 0x000000011717a824 */ /* 0x000fe200078e0a04 */
[C---:B------:R-:W-:Y:S01]  /*1be0*/  ISETP.GT.U32.AND P2, PT, R4.reuse, R22, PT ;  /* 0x000000160400720c */ /* 0x040fe20003f44070 */
[C---:B------:R-:W-:Y:S01]  /*1bf0*/  IMAD R25, R4.reuse, R25, R31 ;  /* 0x0000001904197224 */ /* 0x040fe200078e021f */
[----:B------:R-:W-:Y:S01]  /*1c00*/  IABS R31, R34 ;  /* 0x00000022001f7213 */ /* 0x000fe20000000000 */
[----:B------:R-:W-:Y:S01]  /*1c10*/  @!P0 IMAD.MOV R19, RZ, RZ, -R19 ;  /* 0x000000ffff138224 */ /* 0x000fe200078e0a13 */
[----:B------:R-:W-:Y:S01]  /*1c20*/  ISETP.GT.U32.AND P0, PT, R4, R23, PT ;  /* 0x000000170400720c */ /* 0x000fe20003f04070 */
[----:B------:R-:W-:Y:S01]  /*1c30*/  IMAD.HI.U32 R26, R6, R29, RZ ;  /* 0x0000001d061a7227 */ /* 0x000fe200078e00ff */
[----:B------:R-:W-:-:S03]  /*1c40*/  ISETP.GT.U32.AND P1, PT, R4, R24, PT ;  /* 0x000000180400720c */ /* 0x000fc60003f24070 */
[----:B------:R-:W-:Y:S01]  /*1c50*/  @!P6 IMAD.MOV R20, RZ, RZ, -R20 ;  /* 0x000000ffff14e224 */ /* 0x000fe200078e0a14 */
[----:B------:R-:W-:Y:S01]  /*1c60*/  ISETP.GT.U32.AND P6, PT, R4, R25, PT ;  /* 0x000000190400720c */ /* 0x000fe20003fc4070 */
[----:B------:R-:W-:-:S04]  /*1c70*/  IMAD.HI.U32 R27, R6, R31, RZ ;  /* 0x0000001f061b7227 */ /* 0x000fc800078e00ff */
[----:B------:R-:W-:Y:S02]  /*1c80*/  IMAD.MOV R26, RZ, RZ, -R26 ;  /* 0x000000ffff1a7224 */ /* 0x000fe400078e0a1a */
[--C-:B------:R-:W-:Y:S01]  /*1c90*/  @!P2 IMAD.IADD R22, R22, 0x1, -R4.reuse ;  /* 0x000000011616a824 */ /* 0x100fe200078e0a04 */
[----:B------:R-:W-:Y:S01]  /*1ca0*/  ISETP.GE.AND P2, PT, R30, RZ, PT ;  /* 0x000000ff1e00720c */ /* 0x000fe20003f46270 */
[----:B------:R-:W-:Y:S02]  /*1cb0*/  IMAD.MOV R27, RZ, RZ, -R27 ;  /* 0x000000ffff1b7224 */ /* 0x000fe400078e0a1b */
[----:B------:R-:W-:Y:S01]  /*1cc0*/  IMAD R26, R4, R26, R29 ;  /* 0x0000001a041a7224 */ /* 0x000fe200078e021d */
[----:B------:R-:W-:Y:S01]  /*1cd0*/  LOP3.LUT R29, R2, 0xa4, RZ, 0xfc, !PT ;  /* 0x000000a4021d7812 */ /* 0x000fe200078efcff */
[----:B------:R-:W-:Y:S01]  /*1ce0*/  @!P0 IMAD.IADD R23, R23, 0x1, -R4 ;  /* 0x0000000117178824 */ /* 0x000fe200078e0a04 */
[----:B------:R-:W-:Y:S01]  /*1cf0*/  ISETP.GE.AND P0, PT, R32, RZ, PT ;  /* 0x000000ff2000720c */ /* 0x000fe20003f06270 */
[----:B------:R-:W-:Y:S01]  /*1d00*/  IMAD R27, R4, R27, R31 ;  /* 0x0000001b041b7224 */ /* 0x000fe200078e021f */
[----:B------:R-:W-:Y:S01]  /*1d10*/  LOP3.LUT R32, R2, 0xa0, RZ, 0xfc, !PT ;  /* 0x000000a002207812 */ /* 0x000fe200078efcff */
[----:B------:R-:W-:Y:S01]  /*1d20*/  @!P3 IMAD.MOV R22, RZ, RZ, -R22 ;  /* 0x000000ffff16b224 */ /* 0x000fe200078e0a16 */
[C---:B------:R-:W-:Y:S01]  /*1d30*/  ISETP.GT.U32.AND P3, PT, R4.reuse, R26, PT ;  /* 0x0000001a0400720c */ /* 0x040fe20003f64070 */
[--C-:B------:R-:W-:Y:S01]  /*1d40*/  @!P6 IMAD.IADD R25, R25, 0x1, -R4.reuse ;  /* 0x000000011919e824 */ /* 0x100fe200078e0a04 */
[----:B------:R-:W-:Y:S01]  /*1d50*/  IABS R31, R29 ;  /* 0x0000001d001f7213 */ /* 0x000fe20000000000 */
[----:B------:R-:W-:Y:S01]  /*1d60*/  @!P5 IMAD.MOV R23, RZ, RZ, -R23 ;  /* 0x000000ffff17d224 */ /* 0x000fe200078e0a17 */
[----:B------:R-:W-:Y:S01]  /*1d70*/  ISETP.GT.U32.AND P5, PT, R4, R27, PT ;  /* 0x0000001b0400720c */ /* 0x000fe20003fa4070 */
[----:B------:R-:W-:Y:S01]  /*1d80*/  @!P1 IMAD.IADD R24, R24, 0x1, -R4 ;  /* 0x0000000118189824 */ /* 0x000fe200078e0a04 */
[----:B------:R-:W-:Y:S01]  /*1d90*/  ISETP.GT.U32.AND P6, PT, R4, R25, PT ;  /* 0x000000190400720c */ /* 0x000fe20003fc4070 */
[----:B------:R-:W-:Y:S01]  /*1da0*/  @!P4 IMAD.MOV R21, RZ, RZ, -R21 ;  /* 0x000000ffff15c224 */ /* 0x000fe200078e0a15 */
[----:B------:R-:W-:Y:S01]  /*1db0*/  ISETP.GE.AND P4, PT, R28, RZ, PT ;  /* 0x000000ff1c00720c */ /* 0x000fe20003f86270 */
[----:B------:R-:W-:Y:S01]  /*1dc0*/  IMAD.HI.U32 R28, R6, R31, RZ ;  /* 0x0000001f061c7227 */ /* 0x000fe200078e00ff */
[----:B------:R-:W-:-:S02]  /*1dd0*/  ISETP.GT.U32.AND P1, PT, R4, R24, PT ;  /* 0x000000180400720c */ /* 0x000fc40003f24070 */
[----:B------:R-:W-:Y:S01]  /*1de0*/  IABS R33, R32 ;  /* 0x0000002000217213 */ /* 0x000fe20000000000 */
[----:B------:R-:W-:Y:S02]  /*1df0*/  @!P3 IMAD.IADD R26, R26, 0x1, -R4 ;  /* 0x000000011a1ab824 */ /* 0x000fe400078e0a04 */
[----:B------:R-:W-:Y:S02]  /*1e00*/  IMAD.MOV R28, RZ, RZ, -R28 ;  /* 0x000000ffff1c7224 */ /* 0x000fe400078e0a1c */
[--C-:B------:R-:W-:Y:S01]  /*1e10*/  @!P5 IMAD.IADD R27, R27, 0x1, -R4.reuse ;  /* 0x000000011b1bd824 */ /* 0x100fe200078e0a04 */
[----:B------:R-:W-:Y:S01]  /*1e20*/  ISETP.GT.U32.AND P3, PT, R4, R26, PT ;  /* 0x0000001a0400720c */ /* 0x000fe20003f64070 */
[----:B------:R-:W-:Y:S01]  /*1e30*/  @!P6 IMAD.IADD R25, R25, 0x1, -R4 ;  /* 0x000000011919e824 */ /* 0x000fe200078e0a04 */
[----:B------:R-:W-:Y:S01]  /*1e40*/  ISETP.GE.AND P6, PT, R29, RZ, PT ;  /* 0x000000ff1d00720c */ /* 0x000fe20003fc6270 */
[----:B------:R-:W-:Y:S01]  /*1e50*/  IMAD.HI.U32 R29, R6, R33, RZ ;  /* 0x00000021061d7227 */ /* 0x000fe200078e00ff */
[----:B------:R-:W-:-:S03]  /*1e60*/  ISETP.GT.U32.AND P5, PT, R4, R27, PT ;  /* 0x0000001b0400720c */ /* 0x000fc60003fa4070 */
[--C-:B------:R-:W-:Y:S01]  /*1e70*/  @!P1 IMAD.IADD R24, R24, 0x1, -R4.reuse ;  /* 0x0000000118189824 */ /* 0x100fe200078e0a04 */
[----:B------:R-:W-:Y:S01]  /*1e80*/  ISETP.GE.AND P1, PT, R34, RZ, PT ;  /* 0x000000ff2200720c */ /* 0x000fe20003f26270 */
[----:B------:R-:W-:Y:S01]  /*1e90*/  IMAD.MOV R29, RZ, RZ, -R29 ;  /* 0x000000ffff1d7224 */ /* 0x000fe200078e0a1d */
[----:B------:R-:W-:Y:S01]  /*1ea0*/  LOP3.LUT R34, R2, 0x9c, RZ, 0xfc, !PT ;  /* 0x0000009c02227812 */ /* 0x000fe200078efcff */
[C---:B------:R-:W-:Y:S02]  /*1eb0*/  IMAD R28, R4.reuse, R28, R31 ;  /* 0x0000001c041c7224 */ /* 0x040fe400078e021f */
[----:B------:R-:W-:Y:S01]  /*1ec0*/  IMAD R29, R4, R29, R33 ;  /* 0x0000001d041d7224 */ /* 0x000fe200078e0221 */
[----:B------:R-:W-:Y:S01]  /*1ed0*/  IABS R30, R34 ;  /* 0x00000022001e7213 */ /* 0x000fe20000000000 */
[--C-:B------:R-:W-:Y:S01]  /*1ee0*/  @!P3 IMAD.IADD R26, R26, 0x1, -R4.reuse ;  /* 0x000000011a1ab824 */ /* 0x100fe200078e0a04 */
[C---:B------:R-:W-:Y:S01]  /*1ef0*/  ISETP.GT.U32.AND P3, PT, R4.reuse, R28, PT ;  /* 0x0000001c0400720c */ /* 0x040fe20003f64070 */
[----:B------:R-:W-:Y:S01]  /*1f00*/  @!P5 IMAD.IADD R27, R27, 0x1, -R4 ;  /* 0x000000011b1bd824 */ /* 0x000fe200078e0a04 */
[----:B------:R-:W-:Y:S01]  /*1f10*/  ISETP.GT.U32.AND P5, PT, R4, R29, PT ;  /* 0x0000001d0400720c */ /* 0x000fe20003fa4070 */
[----:B------:R-:W-:Y:S01]  /*1f20*/  IMAD.MOV.U32 R31, RZ, RZ, R30 ;  /* 0x000000ffff1f7224 */ /* 0x000fe200078e001e */
[----:B------:R-:W-:Y:S01]  /*1f30*/  IABS R33, R36 ;  /* 0x0000002400217213 */ /* 0x000fe20000000000 */
[----:B------:R-:W-:Y:S01]  /*1f40*/  @!P4 IMAD.MOV R24, RZ, RZ, -R24 ;  /* 0x000000ffff18c224 */ /* 0x000fe200078e0a18 */
[----:B------:R-:W-:Y:S01]  /*1f50*/  ISETP.GE.AND P4, PT, R32, RZ, PT ;  /* 0x000000ff2000720c */ /* 0x000fe20003f86270 */
[----:B------:R-:W-:-:S04]  /*1f60*/  IMAD.HI.U32 R30, R6, R31, RZ ;  /* 0x0000001f061e7227 */ /* 0x000fc800078e00ff */
[----:B------:R-:W-:Y:S02]  /*1f70*/  IMAD.MOV R30, RZ, RZ, -R30 ;  /* 0x000000ffff1e7224 */ /* 0x000fe400078e0a1e */
[--C-:B------:R-:W-:Y:S02]  /*1f80*/  @!P3 IMAD.IADD R28, R28, 0x1, -R4.reuse ;  /* 0x000000011c1cb824 */ /* 0x100fe400078e0a04 */
[C---:B------:R-:W-:Y:S02]  /*1f90*/  IMAD R30, R4.reuse, R30, R31 ;  /* 0x0000001e041e7224 */ /* 0x040fe400078e021f */
[----:B------:R-:W-:Y:S01]  /*1fa0*/  @!P5 IMAD.IADD R29, R29, 0x1, -R4 ;  /* 0x000000011d1dd824 */ /* 0x000fe200078e0a04 */
[----:B------:R-:W-:Y:S01]  /*1fb0*/  ISETP.GT.U32.AND P5, PT, R4, R28, PT ;  /* 0x0000001c0400720c */ /* 0x000fe20003fa4070 */
[----:B------:R-:W-:Y:S01]  /*1fc0*/  IMAD.HI.U32 R31, R6, R33, RZ ;  /* 0x00000021061f7227 */ /* 0x000fe200078e00ff */
[----:B------:R-:W-:-:S03]  /*1fd0*/  ISETP.GT.U32.AND P3, PT, R4, R30, PT ;  /* 0x0000001e0400720c */ /* 0x000fc60003f64070 */
[----:B------:R-:W-:Y:S02]  /*1fe0*/  IMAD.MOV R31, RZ, RZ, -R31 ;  /* 0x000000ffff1f7224 */ /* 0x000fe400078e0a1f */
[----:B------:R-:W-:-:S04]  /*1ff0*/  IMAD.HI.U32 R32, R6, R35, RZ ;  /* 0x0000002306207227 */ /* 0x000fc800078e00ff */
[----:B------:R-:W-:Y:S01]  /*2000*/  IMAD R31, R4, R31, R33 ;  /* 0x0000001f041f7224 */ /* 0x000fe200078e0221 */
[----:B------:R-:W-:Y:S01]  /*2010*/  IABS R33, R40 ;  /* 0x0000002800217213 */ /* 0x000fe20000000000 */
[----:B------:R-:W-:Y:S02]  /*2020*/  IMAD.MOV R32, RZ, RZ, -R32 ;  /* 0x000000ffff207224 */ /* 0x000fe400078e0a20 */
[----:B------:R-:W-:Y:S01]  /*2030*/  @!P5 IMAD.IADD R28, R28, 0x1, -R4 ;  /* 0x000000011c1cd824 */ /* 0x000fe200078e0a04 */
[C---:B------:R-:W-:Y:S01]  /*2040*/  ISETP.GT.U32.AND P5, PT, R4.reuse, R31, PT ;  /* 0x0000001f0400720c */ /* 0x040fe20003fa4070 */
[----:B------:R-:W-:Y:S02]  /*2050*/  IMAD R32, R4, R32, R35 ;  /* 0x0000002004207224 */ /* 0x000fe400078e0223 */
[----:B------:R-:W-:Y:S02]  /*2060*/  IMAD.MOV.U32 R35, RZ, RZ, R33 ;  /* 0x000000ffff237224 */ /* 0x000fe400078e0021 */
[----:B------:R-:W-:-:S04]  /*2070*/  IMAD.HI.U32 R33, R6, R37, RZ ;  /* 0x0000002506217227 */ /* 0x000fc800078e00ff */
[----:B------:R-:W-:Y:S02]  /*2080*/  IMAD.MOV R33, RZ, RZ, -R33 ;  /* 0x000000ffff217224 */ /* 0x000fe400078e0a21 */
[----:B------:R-:W-:Y:S01]  /*2090*/  @!P6 IMAD.MOV R28, RZ, RZ, -R28 ;  /* 0x000000ffff1ce224 */ /* 0x000fe200078e0a1c */
[C---:B------:R-:W-:Y:S01]  /*20a0*/  ISETP.GT.U32.AND P6, PT, R4.reuse, R32, PT ;  /* 0x000000200400720c */ /* 0x040fe20003fc4070 */
[C---:B------:R-:W-:Y:S01]  /*20b0*/  IMAD R33, R4.reuse, R33, R37 ;  /* 0x0000002104217224 */ /* 0x040fe200078e0225 */
[----:B------:R-:W-:Y:S01]  /*20c0*/  IABS R37, R42 ;  /* 0x0000002a00257213 */ /* 0x000fe20000000000 */
[--C-:B------:R-:W-:Y:S02]  /*20d0*/  @!P5 IMAD.IADD R31, R31, 0x1, -R4.reuse ;  /* 0x000000011f1fd824 */ /* 0x100fe400078e0a04 */
[----:B------:R-:W-:Y:S01]  /*20e0*/  @!P2 IMAD.MOV R25, RZ, RZ, -R25 ;  /* 0x000000ffff19a224 */ /* 0x000fe200078e0a19 */
[----:B------:R-:W-:Y:S01]  /*20f0*/  ISETP.GT.U32.AND P5, PT, R4, R33, PT ;  /* 0x000000210400720c */ /* 0x000fe20003fa4070 */
[----:B------:R-:W-:Y:S01]  /*2100*/  @!P3 IMAD.IADD R30, R30, 0x1, -R4 ;  /* 0x000000011e1eb824 */ /* 0x000fe200078e0a04 */
[----:B------:R-:W-:Y:S01]  /*2110*/  ISETP.GE.AND P2, PT, R34, RZ, PT ;  /* 0x000000ff2200720c */ /* 0x000fe20003f46270 */
[----:B------:R-:W-:Y:S01]  /*2120*/  IMAD.HI.U32 R34, R6, R35, RZ ;  /* 0x0000002306227227 */ /* 0x000fe200078e00ff */
[----:B------:R-:W-:-:S03]  /*2130*/  ISETP.GT.U32.AND P3, PT, R4, R29, PT ;  /* 0x0000001d0400720c */ /* 0x000fc60003f64070 */
[----:B------:R-:W-:Y:S01]  /*2140*/  @!P6 IMAD.IADD R32, R32, 0x1, -R4 ;  /* 0x000000012020e824 */ /* 0x000fe200078e0a04 */
[C---:B------:R-:W-:Y:S01]  /*2150*/  ISETP.GT.U32.AND P6, PT, R4.reuse, R31, PT ;  /* 0x0000001f0400720c */ /* 0x040fe20003fc4070 */
[----:B------:R-:W-:Y:S02]  /*2160*/  IMAD.MOV R34, RZ, RZ, -R34 ;  /* 0x000000ffff227224 */ /* 0x000fe400078e0a22 */
[----:B------:R-:W-:Y:S01]  /*2170*/  @!P0 IMAD.MOV R26, RZ, RZ, -R26 ;  /* 0x000000ffff1a8224 */ /* 0x000fe200078e0a1a */
[C---:B------:R-:W-:Y:S01]  /*2180*/  ISETP.GT.U32.AND P0, PT, R4.reuse, R30, PT ;  /* 0x0000001e0400720c */ /* 0x040fe20003f04070 */
[----:B------:R-:W-:Y:S02]  /*2190*/  @!P5 IMAD.IADD R33, R33, 0x1, -R4 ;  /* 0x000000012121d824 */ /* 0x000fe400078e0a04 */
[----:B------:R-:W-:Y:S02]  /*21a0*/  IMAD R34, R4, R34, R35 ;  /* 0x0000002204227224 */ /* 0x000fe400078e0223 */
[----:B------:R-:W-:Y:S01]  /*21b0*/  IMAD.HI.U32 R35, R6, R37, RZ ;  /* 0x0000002506237227 */ /* 0x000fe200078e00ff */
[----:B------:R-:W-:-:S03]  /*21c0*/  ISETP.GT.U32.AND P5, PT, R4, R33, PT ;  /* 0x000000210400720c */ /* 0x000fc60003fa4070 */
[--C-:B------:R-:W-:Y:S01]  /*21d0*/  @!P3 IMAD.IADD R29, R29, 0x1, -R4.reuse ;  /* 0x000000011d1db824 */ /* 0x100fe200078e0a04 */
[----:B------:R-:W-:Y:S01]  /*21e0*/  ISETP.GE.AND P3, PT, R38, RZ, PT ;  /* 0x000000ff2600720c */ /* 0x000fe20003f66270 */
[----:B------:R-:W-:Y:S02]  /*21f0*/  IMAD.MOV R35, RZ, RZ, -R35 ;  /* 0x000000ffff237224 */ /* 0x000fe400078e0a23 */
[----:B------:R-:W-:Y:S01]  /*2200*/  @!P4 IMAD.MOV R29, RZ, RZ, -R29 ;  /* 0x000000ffff1dc224 */ /* 0x000fe200078e0a1d */
[C---:B------:R-:W-:Y:S01]  /*2210*/  ISETP.GT.U32.AND P4, PT, R4.reuse, R32, PT ;  /* 0x000000200400720c */ /* 0x040fe20003f84070 */
[--C-:B------:R-:W-:Y:S01]  /*2220*/  @!P6 IMAD.IADD R31, R31, 0x1, -R4.reuse ;  /* 0x000000011f1fe824 */ /* 0x100fe200078e0a04 */
[C---:B------:R-:W-:Y:S01]  /*2230*/  ISETP.GT.U32.AND P6, PT, R4.reuse, R34, PT ;  /* 0x000000220400720c */ /* 0x040fe20003fc4070 */
[----:B------:R-:W-:Y:S02]  /*2240*/  IMAD R35, R4, R35, R37 ;  /* 0x0000002304237224 */ /* 0x000fe400078e0225 */
[----:B------:R-:W-:-:S02]  /*2250*/  @!P5 IMAD.IADD R33, R33, 0x1, -R4 ;  /* 0x000000012121d824 */ /* 0x000fc400078e0a04 */
[----:B------:R-:W-:Y:S01]  /*2260*/  IMAD.HI.U32 R37, R6, R41, RZ ;  /* 0x0000002906257227 */ /* 0x000fe200078e00ff */
[----:B------:R-:W-:-:S03]  /*2270*/  ISETP.GT.U32.AND P5, PT, R4, R35, PT ;  /* 0x000000230400720c */ /* 0x000fc60003fa4070 */
[----:B------:R-:W-:Y:S02]  /*2280*/  IMAD.MOV R37, RZ, RZ, -R37 ;  /* 0x000000ffff257224 */ /* 0x000fe400078e0a25 */
[--C-:B------:R-:W-:Y:S01]  /*2290*/  @!P0 IMAD.IADD R30, R30, 0x1, -R4.reuse ;  /* 0x000000011e1e8824 */ /* 0x100fe200078e0a04 */
[----:B------:R-:W-:Y:S01]  /*22a0*/  ISETP.GE.AND P0, PT, R39, RZ, PT ;  /* 0x000000ff2700720c */ /* 0x000fe20003f06270 */
[----:B------:R-:W-:Y:S01]  /*22b0*/  @!P1 IMAD.MOV R27, RZ, RZ, -R27 ;  /* 0x000000ffff1b9224 */ /* 0x000fe200078e0a1b */
[----:B------:R-:W-:Y:S01]  /*22c0*/  ISETP.GE.AND P1, PT, R36, RZ, PT ;  /* 0x000000ff2400720c */ /* 0x000fe20003f26270 */
[--C-:B------:R-:W-:Y:S01]  /*22d0*/  @!P4 IMAD.IADD R32, R32, 0x1, -R4.reuse ;  /* 0x000000012020c824 */ /* 0x100fe200078e0a04 */
[----:B------:R-:W-:Y:S01]  /*22e0*/  IABS R39, R44 ;  /* 0x0000002c00277213 */ /* 0x000fe20000000000 */
[--C-:B------:R-:W-:Y:S01]  /*22f0*/  @!P6 IMAD.IADD R34, R34, 0x1, -R4.reuse ;  /* 0x000000012222e824 */ /* 0x100fe200078e0a04 */
[----:B------:R-:W-:Y:S01]  /*2300*/  ISETP.GE.AND P4, PT, R40, RZ, PT ;  /* 0x000000ff2800720c */ /* 0x000fe20003f86270 */
[----:B------:R-:W-:Y:S01]  /*2310*/  IMAD R37, R4, R37, R41 ;  /* 0x0000002504257224 */ /* 0x000fe200078e0229 */
[----:B------:R-:W-:Y:S01]  /*2320*/  ISETP.GE.AND P6, PT, R42, RZ, PT ;  /* 0x000000ff2a00720c */ /* 0x000fe20003fc6270 */
[----:B------:R-:W-:Y:S01]  /*2330*/  @!P5 IMAD.IADD R35, R35, 0x1, -R4 ;  /* 0x000000012323d824 */ /* 0x000fe200078e0a04 */
[C---:B------:R-:W-:Y:S01]  /*2340*/  ISETP.GT.U32.AND P5, PT, R4.reuse, R34, PT ;  /* 0x000000220400720c */ /* 0x040fe20003fa4070 */
[----:B------:R-:W-:Y:S01]  /*2350*/  @!P3 IMAD.MOV R32, RZ, RZ, -R32 ;  /* 0x000000ffff20b224 */ /* 0x000fe200078e0a20 */
[----:B------:R-:W-:Y:S01]  /*2360*/  ISETP.GT.U32.AND P3, PT, R4, R37, PT ;  /* 0x000000250400720c */ /* 0x000fe20003f64070 */
[----:B------:R-:W-:Y:S01]  /*2370*/  IMAD.HI.U32 R36, R6, R39, RZ ;  /* 0x0000002706247227 */ /* 0x000fe200078e00ff */
[----:B------:R-:W-:-:S03]  /*2380*/  LOP3.LUT R42, R2, 0x78, RZ, 0xfc, !PT ;  /* 0x00000078022a7812 */ /* 0x000fc600078efcff */
[----:B------:R-:W-:Y:S01]  /*2390*/  IMAD.HI.U32 R38, R6, R43, RZ ;  /* 0x0000002b06267227 */ /* 0x000fe200078e00ff */
[----:B------:R-:W-:-:S03]  /*23a0*/  IABS R41, R42 ;  /* 0x0000002a00297213 */ /* 0x000fc60000000000 */
[----:B------:R-:W-:Y:S02]  /*23b0*/  IMAD.MOV R36, RZ, RZ, -R36 ;  /* 0x000000ffff247224 */ /* 0x000fe400078e0a24 */
[----:B------:R-:W-:Y:S02]  /*23c0*/  IMAD.MOV R38, RZ, RZ, -R38 ;  /* 0x000000ffff267224 */ /* 0x000fe400078e0a26 */
[C---:B------:R-:W-:Y:S02]  /*23d0*/  IMAD R36, R4.reuse, R36, R39 ;  /* 0x0000002404247224 */ /* 0x040fe400078e0227 */
[----:B------:R-:W-:Y:S01]  /*23e0*/  @!P1 IMAD.MOV R31, RZ, RZ, -R31 ;  /* 0x000000ffff1f9224 */ /* 0x000fe200078e0a1f */
[C---:B------:R-:W-:Y:S01]  /*23f0*/  ISETP.GT.U32.AND P1, PT, R4.reuse, R35, PT ;  /* 0x000000230400720c */ /* 0x040fe20003f24070 */
[C---:B------:R-:W-:Y:S01]  /*2400*/  IMAD R38, R4.reuse, R38, R43 ;  /* 0x0000002604267224 */ /* 0x040fe200078e022b */
[----:B------:R-:W-:Y:S01]  /*2410*/  IABS R43, R48 ;  /* 0x00000030002b7213 */ /* 0x000fe20000000000 */
[----:B------:R-:W-:Y:S01]  /*2420*/  @!P2 IMAD.MOV R30, RZ, RZ, -R30 ;  /* 0x000000ffff1ea224 */ /* 0x000fe200078e0a1e */
[----:B------:R-:W-:Y:S01]  /*2430*/  ISETP.GT.U32.AND P2, PT, R4, R36, PT ;  /* 0x000000240400720c */ /* 0x000fe20003f44070 */
[--C-:B------:R-:W-:Y:S01]  /*2440*/  @!P5 IMAD.IADD R34, R34, 0x1, -R4.reuse ;  /* 0x000000012222d824 */ /* 0x100fe200078e0a04 */
[----:B------:R-:W-:Y:S01]  /*2450*/  ISETP.GT.U32.AND P5, PT, R4, R38, PT ;  /* 0x000000260400720c */ /* 0x000fe20003fa4070 */
[----:B------:R-:W-:-:S02]  /*2460*/  @!P3 IMAD.IADD R37, R37, 0x1, -R4 ;  /* 0x000000012525b824 */ /* 0x000fc400078e0a04 */
[----:B------:R-:W-:-:S04]  /*2470*/  IMAD.HI.U32 R39, R6, R41, RZ ;  /* 0x0000002906277227 */ /* 0x000fc800078e00ff */
[----:B------:R-:W-:Y:S01]  /*2480*/  @!P4 IMAD.MOV R34, RZ, RZ, -R34 ;  /* 0x000000ffff22c224 */ /* 0x000fe200078e0a22 */
[----:B------:R-:W-:Y:S01]  /*2490*/  ISETP.GT.U32.AND P4, PT, R4, R37, PT ;  /* 0x000000250400720c */ /* 0x000fe20003f84070 */
[----:B------:R-:W-:Y:S02]  /*24a0*/  IMAD.MOV R39, RZ, RZ, -R39 ;  /* 0x000000ffff277224 */ /* 0x000fe400078e0a27 */
[----:B------:R-:W-:-:S04]  /*24b0*/  IMAD.HI.U32 R40, R6, R43, RZ ;  /* 0x0000002b06287227 */ /* 0x000fc800078e00ff */
[----:B------:R-:W-:Y:S01]  /*24c0*/  @!P1 IMAD.IADD R35, R35, 0x1, -R4 ;  /* 0x0000000123239824 */ /* 0x000fe200078e0a04 */
[----:B------:R-:W-:Y:S01]  /*24d0*/  ISETP.GE.AND P1, PT, R46, RZ, PT ;  /* 0x000000ff2e00720c */ /* 0x000fe20003f26270 */
[----:B------:R-:W-:Y:S01]  /*24e0*/  IMAD R39, R4, R39, R41 ;  /* 0x0000002704277224 */ /* 0x000fe200078e0229 */
[----:B------:R-:W-:Y:S01]  /*24f0*/  LOP3.LUT R46, R2, 0x6c, RZ, 0xfc, !PT ;  /* 0x0000006c022e7812 */ /* 0x000fe200078efcff */
[----:B------:R-:W-:Y:S02]  /*2500*/  IMAD.MOV R40, RZ, RZ, -R40 ;  /* 0x000000ffff287224 */ /* 0x000fe400078e0a28 */
[--C-:B------:R-:W-:Y:S01]  /*2510*/  @!P2 IMAD.IADD R36, R36, 0x1, -R4.reuse ;  /* 0x000000012424a824 */ /* 0x100fe200078e0a04 */
[----:B------:R-:W-:Y:S01]  /*2520*/  ISETP.GE.AND P2, PT, R47, RZ, PT ;  /* 0x000000ff2f00720c */ /* 0x000fe20003f46270 */
[C---:B------:R-:W-:Y:S01]  /*2530*/  IMAD R40, R4.reuse, R40, R43 ;  /* 0x0000002804287224 */ /* 0x040fe200078e022b */
[----:B------:R-:W-:Y:S01]  /*2540*/  IABS R47, R46 ;  /* 0x0000002e002f7213 */ /* 0x000fe20000000000 */
[----:B------:R-:W-:Y:S01]  /*2550*/  @!P6 IMAD.MOV R35, RZ, RZ, -R35 ;  /* 0x000000ffff23e224 */ /* 0x000fe200078e0a23 */
[C---:B------:R-:W-:Y:S01]  /*2560*/  ISETP.GT.U32.AND P6, PT, R4.reuse, R39, PT ;  /* 0x000000270400720c */ /* 0x040fe20003fc4070 */
[--C-:B------:R-:W-:Y:S01]  /*2570*/  @!P4 IMAD.IADD R37, R37, 0x1, -R4.reuse ;  /* 0x000000012525c824 */ /* 0x100fe200078e0a04 */
[C---:B------:R-:W-:Y:S01]  /*2580*/  ISETP.GT.U32.AND P3, PT, R4.reuse, R36, PT ;  /* 0x000000240400720c */ /* 0x040fe20003f64070 */
[----:B------:R-:W-:Y:S01]  /*2590*/  @!P0 IMAD.MOV R33, RZ, RZ, -R33 ;  /* 0x000000ffff218224 */ /* 0x000fe200078e0a21 */
[----:B------:R-:W-:Y:S01]  /*25a0*/  ISETP.GT.U32.AND P4, PT, R4, R40, PT ;  /* 0x000000280400720c */ /* 0x000fe20003f84070 */
[----:B------:R-:W-:Y:S01]  /*25b0*/  @!P5 IMAD.IADD R38, R38, 0x1, -R4 ;  /* 0x000000012626d824 */ /* 0x000fe200078e0a04 */
[----:B------:R-:W-:Y:S01]  /*25c0*/  ISETP.GE.AND P0, PT, R44, RZ, PT ;  /* 0x000000ff2c00720c */ /* 0x000fe20003f06270 */
[----:B------:R-:W-:Y:S01]  /*25d0*/  @!P1 IMAD.MOV R37, RZ, RZ, -R37 ;  /* 0x000000ffff259224 */ /* 0x000fe200078e0a25 */
[----:B------:R-:W-:-:S02]  /*25e0*/  LOP3.LUT R44, R2, 0x70, RZ, 0xfc, !PT ;  /* 0x00000070022c7812 */ /* 0x000fc400078efcff */
[----:B------:R-:W-:Y:S02]  /*25f0*/  ISETP.GT.U32.AND P5, PT, R4, R38, PT ;  /* 0x000000260400720c */ /* 0x000fe40003fa4070 */
[----:B------:R-:W-:Y:S01]  /*2600*/  IABS R43, R44 ;  /* 0x0000002c002b7213 */ /* 0x000fe20000000000 */
[--C-:B------:R-:W-:Y:S01]  /*2610*/  @!P6 IMAD.IADD R39, R39, 0x1, -R4.reuse ;  /* 0x000000012727e824 */ /* 0x100fe200078e0a04 */
[----:B------:R-:W-:Y:S01]  /*2620*/  ISETP.GE.AND P6, PT, R44, RZ, PT ;  /* 0x000000ff2c00720c */ /* 0x000fe20003fc6270 */
[----:B------:R-:W-:Y:S01]  /*2630*/  @!P3 IMAD.IADD R36, R36, 0x1, -R4 ;  /* 0x000000012424b824 */ /* 0x000fe200078e0a04 */
[----:B------:R-:W-:Y:S01]  /*2640*/  ISETP.GE.AND P3, PT, R42, RZ, PT ;  /* 0x000000ff2a00720c */ /* 0x000fe20003f66270 */
[----:B------:R-:W-:Y:S01]  /*2650*/  IMAD.HI.U32 R41, R6, R43, RZ ;  /* 0x0000002b06297227 */ /* 0x000fe200078e00ff */
[----:B------:R-:W-:-:S03]  /*2660*/  LOP3.LUT R44, R2, 0x64, RZ, 0xfc, !PT ;  /* 0x00000064022c7812 */ /* 0x000fc600078efcff */
[----:B------:R-:W-:Y:S01]  /*2670*/  @!P4 IMAD.IADD R40, R40, 0x1, -R4 ;  /* 0x000000012828c824 */ /* 0x000fe200078e0a04 */
[----:B------:R-:W-:Y:S01]  /*2680*/  ISETP.GT.U32.AND P4, PT, R4, R39, PT ;  /* 0x000000270400720c */ /* 0x000fe20003f84070 */
[----:B------:R-:W-:-:S04]  /*2690*/  IMAD.HI.U32 R42, R6, R47, RZ ;  /* 0x0000002f062a7227 */ /* 0x000fc800078e00ff */
[----:B------:R-:W-:Y:S02]  /*26a0*/  IMAD.MOV R41, RZ, RZ, -R41 ;  /* 0x000000ffff297224 */ /* 0x000fe400078e0a29 */
[----:B------:R-:W-:Y:S02]  /*26b0*/  IMAD.MOV R42, RZ, RZ, -R42 ;  /* 0x000000ffff2a7224 */ /* 0x000fe400078e0a2a */
[C---:B------:R-:W-:Y:S02]  /*26c0*/  IMAD R41, R4.reuse, R41, R43 ;  /* 0x0000002904297224 */ /* 0x040fe400078e022b */
[----:B------:R-:W-:Y:S02]  /*26d0*/  IMAD R42, R4, R42, R47 ;  /* 0x0000002a042a7224 */ /* 0x000fe400078e022f */
[--C-:B------:R-:W-:Y:S01]  /*26e0*/  @!P5 IMAD.IADD R38, R38, 0x1, -R4.reuse ;  /* 0x000000012626d824 */ /* 0x100fe200078e0a04 */
[----:B------:R-:W-:Y:S01]  /*26f0*/  ISETP.GT.U32.AND P1, PT, R4, R41, PT ;  /* 0x000000290400720c */ /* 0x000fe20003f24070 */
[----:B------:R-:W-:Y:S01]  /*2700*/  @!P4 IMAD.IADD R39, R39, 0x1, -R4 ;  /* 0x000000012727c824 */ /* 0x000fe200078e0a04 */
[----:B------:R-:W-:Y:S01]  /*2710*/  ISETP.GE.AND P5, PT, R48, RZ, PT ;  /* 0x000000ff3000720c */ /* 0x000fe20003fa6270 */
[----:B------:R-:W-:Y:S01]  /*2720*/  @!P0 IMAD.MOV R36, RZ, RZ, -R36 ;  /* 0x000000ffff248224 */ /* 0x000fe200078e0a24 */
[----:B------:R-:W-:Y:S01]  /*2730*/  LOP3.LUT R48, R2, 0x68, RZ, 0xfc, !PT ;  /* 0x0000006802307812 */ /* 0x000fe200078efcff */
[----:B------:R-:W-:Y:S01]  /*2740*/  @!P2 IMAD.MOV R38, RZ, RZ, -R38 ;  /* 0x000000ffff26a224 */ /* 0x000fe200078e0a26 */
[----:B------:R-:W-:Y:S01]  /*2750*/  ISETP.GT.U32.AND P4, PT, R4, R42, PT ;  /* 0x0000002a0400720c */ /* 0x000fe20003f84070 */
[----:B------:R-:W-:Y:S01]  /*2760*/  @!P3 IMAD.MOV R39, RZ, RZ, -R39 ;  /* 0x000000ffff27b224 */ /* 0x000fe200078e0a27 */
[----:B------:R-:W-:Y:S01]  /*2770*/  IABS R49, R48 ;  /* 0x0000003000317213 */ /* 0x000fe20000000000 */
[----:B------:R-:W-:Y:S01]  /*2780*/  IMAD.HI.U32 R47, R6, R53, RZ ;  /* 0x00000035062f7227 */ /* 0x000fe200078e00ff */
[----:B------:R-:W-:-:S02]  /*2790*/  ISETP.GT.U32.AND P0, PT, R4, R40, PT ;  /* 0x000000280400720c */ /* 0x000fc40003f04070 */
[----:B------:R-:W-:Y:S01]  /*27a0*/  ISETP.GE.AND P2, PT, R46, RZ, PT ;  /* 0x000000ff2e00720c */ /* 0x000fe20003f46270 */
[----:B------:R-:W-:Y:S01]  /*27b0*/  IMAD.HI.U32 R43, R6, R49, RZ ;  /* 0x00000031062b7227 */ /* 0x000fe200078e00ff */
[----:B------:R-:W-:-:S03]  /*27c0*/  ISETP.GE.AND P3, PT, R44, RZ, PT ;  /* 0x000000ff2c00720c */ /* 0x000fc60003f66270 */
[--C-:B------:R-:W-:Y:S02]  /*27d0*/  @!P1 IMAD.IADD R41, R41, 0x1, -R4.reuse ;  /* 0x0000000129299824 */ /* 0x100fe400078e0a04 */
[----:B------:R-:W-:Y:S02]  /*27e0*/  IMAD.MOV R43, RZ, RZ, -R43 ;  /* 0x000000ffff2b7224 */ /* 0x000fe400078e0a2b */
[--C-:B------:R-:W-:Y:S01]  /*27f0*/  @!P4 IMAD.IADD R42, R42, 0x1, -R4.reuse ;  /* 0x000000012a2ac824 */ /* 0x100fe200078e0a04 */
[C---:B------:R-:W-:Y:S01]  /*2800*/  ISETP.GT.U32.AND P1, PT, R4.reuse, R41, PT ;  /* 0x000000290400720c */ /* 0x040fe20003f24070 */
[----:B------:R-:W-:Y:S01]  /*2810*/  IMAD R43, R4, R43, R49 ;  /* 0x0000002b042b7224 */ /* 0x000fe200078e0231 */
[----:B------:R-:W-:Y:S01]  /*2820*/  IABS R49, R44 ;  /* 0x0000002c00317213 */ /* 0x000fe20000000000 */
[----:B------:R-:W-:Y:S01]  /*2830*/  @!P0 IMAD.IADD R40, R40, 0x1, -R4 ;  /* 0x0000000128288824 */ /* 0x000fe200078e0a04 */
[----:B------:R-:W-:Y:S02]  /*2840*/  ISETP.GT.U32.AND P4, PT, R4, R42, PT ;  /* 0x0000002a0400720c */ /* 0x000fe40003f84070 */
[----:B------:R-:W-:Y:S01]  /*2850*/  ISETP.GE.AND P0, PT, R48, RZ, PT ;  /* 0x000000ff3000720c */ /* 0x000fe20003f06270 */
[----:B------:R-:W-:Y:S01]  /*2860*/  IMAD.HI.U32 R44, R6, R49, RZ ;  /* 0x00000031062c7227 */ /* 0x000fe200078e00ff */
[----:B------:R-:W-:-:S03]  /*2870*/  LOP3.LUT R48, R2, 0x60, RZ, 0xfc, !PT ;  /* 0x0000006002307812 */ /* 0x000fc600078efcff */
[----:B------:R-:W-:Y:S01]  /*2880*/  @!P5 IMAD.MOV R40, RZ, RZ, -R40 ;  /* 0x000000ffff28d224 */ /* 0x000fe200078e0a28 */
[----:B------:R-:W-:Y:S01]  /*2890*/  ISETP.GT.U32.AND P5, PT, R4, R43, PT ;  /* 0x0000002b0400720c */ /* 0x000fe20003fa4070 */
[----:B------:R-:W-:Y:S01]  /*28a0*/  IMAD.MOV R44, RZ, RZ, -R44 ;  /* 0x000000ffff2c7224 */ /* 0x000fe200078e0a2c */
[----:B------:R-:W-:Y:S01]  /*28b0*/  IABS R51, R48 ;  /* 0x0000003000337213 */ /* 0x000fe20000000000 */
[--C-:B------:R-:W-:Y:S01]  /*28c0*/  @!P1 IMAD.IADD R41, R41, 0x1, -R4.reuse ;  /* 0x0000000129299824 */ /* 0x100fe200078e0a04 */
[----:B------:R-:W-:Y:S01]  /*28d0*/  ISETP.GE.AND P1, PT, R48, RZ, PT ;  /* 0x000000ff3000720c */ /* 0x000fe20003f26270 */
[----:B------:R-:W-:Y:S02]  /*28e0*/  IMAD.MOV R48, RZ, RZ, -R47 ;  /* 0x000000ffff307224 */ /* 0x000fe400078e0a2f */
[----:B------:R-:W-:Y:S01]  /*28f0*/  @!P4 IMAD.IADD R42, R42, 0x1, -R4 ;  /* 0x000000012a2ac824 */ /* 0x000fe200078e0a04 */
[----:B------:R-:W-:Y:S01]  /*2900*/  ISETP.GE.AND P4, PT, R50, RZ, PT ;  /* 0x000000ff3200720c */ /* 0x000fe20003f86270 */
[----:B------:R-:W-:Y:S01]  /*2910*/  IMAD R47, R4, R44, R49 ;  /* 0x0000002c042f7224 */ /* 0x000fe200078e0231 */
[C---:B------:R-:W-:Y:S01]  /*2920*/  LOP3.LUT R44, R2.reuse, 0x58, RZ, 0xfc, !PT ;  /* 0x00000058022c7812 */ /* 0x040fe200078efcff */
[----:B------:R-:W-:Y:S01]  /*2930*/  @!P2 IMAD.MOV R42, RZ, RZ, -R42 ;  /* 0x000000ffff2aa224 */ /* 0x000fe200078e0a2a */
[----:B------:R-:W-:Y:S01]  /*2940*/  LOP3.LUT R50, R2, 0x54, RZ, 0xfc, !PT ;  /* 0x0000005402327812 */ /* 0x000fe200078efcff */
[----:B------:R-:W-:Y:S01]  /*2950*/  IMAD.HI.U32 R46, R6, R51, RZ ;  /* 0x00000033062e7227 */ /* 0x000fe200078e00ff */
[----:B------:R-:W-:-:S02]  /*2960*/  ISETP.GT.U32.AND P2, PT, R4, R47, PT ;  /* 0x0000002f0400720c */ /* 0x000fc40003f44070 */
[----:B------:R-:W-:Y:S01]  /*2970*/  IABS R55, R50 ;  /* 0x0000003200377213 */ /* 0x000fe20000000000 */
[----:B------:R-:W-:Y:S02]  /*2980*/  @!P5 IMAD.IADD R43, R43, 0x1, -R4 ;  /* 0x000000012b2bd824 */ /* 0x000fe400078e0a04 */
[----:B------:R-:W-:Y:S02]  /*2990*/  IMAD.MOV R46, RZ, RZ, -R46 ;  /* 0x000000ffff2e7224 */ /* 0x000fe400078e0a2e */
[----:B------:R-:W-:Y:S01]  /*29a0*/  @!P6 IMAD.MOV R41, RZ, RZ, -R41 ;  /* 0x000000ffff29e224 */ /* 0x000fe200078e0a29 */
[C---:B------:R-:W-:Y:S01]  /*29b0*/  ISETP.GT.U32.AND P5, PT, R4.reuse, R43, PT ;  /* 0x0000002b0400720c */ /* 0x040fe20003fa4070 */
[----:B------:R-:W-:Y:S01]  /*29c0*/  IMAD R49, R4, R46, R51 ;  /* 0x0000002e04317224 */ /* 0x000fe200078e0233 */
[----:B------:R-:W-:Y:S01]  /*29d0*/  ISETP.GE.AND P6, PT, R44, RZ, PT ;  /* 0x000000ff2c00720c */ /* 0x000fe20003fc6270 */
[----:B------:R-:W-:Y:S01]  /*29e0*/  IMAD R51, R4, R48, R53 ;  /* 0x0000003004337224 */ /* 0x000fe200078e0235 */
[----:B------:R-:W-:Y:S01]  /*29f0*/  IABS R53, R44 ;  /* 0x0000002c00357213 */ /* 0x000fe20000000000 */
[----:B------:R-:W-:-:S02]  /*2a00*/  @!P2 IMAD.IADD R47, R47, 0x1, -R4 ;  /* 0x000000012f2fa824 */ /* 0x000fc400078e0a04 */
[----:B------:R-:W-:Y:S01]  /*2a10*/  IMAD.HI.U32 R46, R6, R55, RZ ;  /* 0x00000037062e7227 */ /* 0x000fe200078e00ff */
[----:B------:R-:W-:-:S03]  /*2a20*/  ISETP.GT.U32.AND P2, PT, R4, R51, PT ;  /* 0x000000330400720c */ /* 0x000fc60003f44070 */
[----:B------:R-:W-:-:S04]  /*2a30*/  IMAD.HI.U32 R44, R6, R53, RZ ;  /* 0x00000035062c7227 */ /* 0x000fc800078e00ff */
[----:B------:R-:W-:Y:S01]  /*2a40*/  @!P5 IMAD.IADD R43, R43, 0x1, -R4 ;  /* 0x000000012b2bd824 */ /* 0x000fe200078e0a04 */
[C---:B------:R-:W-:Y:S01]  /*2a50*/  ISETP.GT.U32.AND P5, PT, R4.reuse, R49, PT ;  /* 0x000000310400720c */ /* 0x040fe20003fa4070 */
[----:B------:R-:W-:Y:S02]  /*2a60*/  IMAD.MOV R44, RZ, RZ, -R44 ;  /* 0x000000ffff2c7224 */ /* 0x000fe400078e0a2c */
[----:B------:R-:W-:Y:S02]  /*2a70*/  IMAD.MOV R46, RZ, RZ, -R46 ;  /* 0x000000ffff2e7224 */ /* 0x000fe400078e0a2e */
[----:B------:R-:W-:Y:S02]  /*2a80*/  @!P2 IMAD.IADD R51, R51, 0x1, -R4 ;  /* 0x000000013333a824 */ /* 0x000fe400078e0a04 */
[----:B------:R-:W-:Y:S02]  /*2a90*/  IMAD R53, R4, R44, R53 ;  /* 0x0000002c04357224 */ /* 0x000fe400078e0235 */
[----:B------:R-:W-:Y:S01]  /*2aa0*/  IMAD.HI.U32 R44, R6, R59, RZ ;  /* 0x0000003b062c7227 */ /* 0x000fe200078e00ff */
[----:B------:R-:W-:-:S03]  /*2ab0*/  ISETP.GT.U32.AND P2, PT, R4, R51, PT ;  /* 0x000000330400720c */ /* 0x000fc60003f44070 */
[----:B------:R-:W-:Y:S01]  /*2ac0*/  @!P5 IMAD.IADD R49, R49, 0x1, -R4 ;  /* 0x000000013131d824 */ /* 0x000fe200078e0a04 */
[C---:B------:R-:W-:Y:S01]  /*2ad0*/  ISETP.GT.U32.AND P5, PT, R4.reuse, R47, PT ;  /* 0x0000002f0400720c */ /* 0x040fe20003fa4070 */
[C---:B------:R-:W-:Y:S02]  /*2ae0*/  IMAD R55, R4.reuse, R46, R55 ;  /* 0x0000002e04377224 */ /* 0x040fe400078e0237 */
[----:B------:R-:W-:Y:S02]  /*2af0*/  IMAD.MOV R46, RZ, RZ, -R44 ;  /* 0x000000ffff2e7224 */ /* 0x000fe400078e0a2c */
[----:B------:R-:W-:Y:S01]  /*2b00*/  @!P0 IMAD.MOV R43, RZ, RZ, -R43 ;  /* 0x000000ffff2b8224 */ /* 0x000fe200078e0a2b */
[C---:B------:R-:W-:Y:S01]  /*2b10*/  ISETP.GT.U32.AND P0, PT, R4.reuse, R49, PT ;  /* 0x000000310400720c */ /* 0x040fe20003f04070 */
[----:B------:R-:W-:Y:S02]  /*2b20*/  IMAD R59, R4, R46, R59 ;  /* 0x0000002e043b7224 */ /* 0x000fe400078e023b */
[----:B------:R-:W-:-:S02]  /*2b30*/  @!P2 IMAD.IADD R51, R51, 0x1, -R4 ;  /* 0x000000013333a824 */ /* 0x000fc400078e0a04 */
[----:B------:R-:W-:Y:S01]  /*2b40*/  IMAD.HI.U32 R48, R6, R57, RZ ;  /* 0x0000003906307227 */ /* 0x000fe200078e00ff */
[----:B------:R-:W-:-:S03]  /*2b50*/  ISETP.GT.U32.AND P2, PT, R4, R59, PT ;  /* 0x0000003b0400720c */ /* 0x000fc60003f44070 */
[----:B------:R-:W-:Y:S01]  /*2b60*/  @!P5 IMAD.IADD R47, R47, 0x1, -R4 ;  /* 0x000000012f2fd824 */ /* 0x000fe200078e0a04 */
[C---:B------:R-:W-:Y:S01]  /*2b70*/  ISETP.GT.U32.AND P5, PT, R4.reuse, R53, PT ;  /* 0x000000350400720c */ /* 0x040fe20003fa4070 */
[----:B------:R-:W-:Y:S02]  /*2b80*/  IMAD.MOV R48, RZ, RZ, -R48 ;  /* 0x000000ffff307224 */ /* 0x000fe400078e0a30 */
[----:B------:R-:W-:Y:S01]  /*2b90*/  @!P3 IMAD.MOV R47, RZ, RZ, -R47 ;  /* 0x000000ffff2fb224 */ /* 0x000fe200078e0a2f */
[C---:B------:R-:W-:Y:S01]  /*2ba0*/  ISETP.GT.U32.AND P3, PT, R4.reuse, R55, PT ;  /* 0x000000370400720c */ /* 0x040fe20003f64070 */
[----:B------:R-:W-:Y:S01]  /*2bb0*/  IMAD R57, R4, R48, R57 ;  /* 0x0000003004397224 */ /* 0x000fe200078e0239 */
[----:B------:R-:W-:Y:S01]  /*2bc0*/  LOP3.LUT R48, R2, 0x44, RZ, 0xfc, !PT ;  /* 0x0000004402307812 */ /* 0x000fe200078efcff */
[----:B------:R-:W-:-:S03]  /*2bd0*/  IMAD.HI.U32 R44, R6, R61, RZ ;  /* 0x0000003d062c7227 */ /* 0x000fc600078e00ff */
[----:B------:R-:W-:Y:S01]  /*2be0*/  IABS R63, R48 ;  /* 0x00000030003f7213 */ /* 0x000fe20000000000 */
[--C-:B------:R-:W-:Y:S01]  /*2bf0*/  @!P0 IMAD.IADD R49, R49, 0x1, -R4.reuse ;  /* 0x0000000131318824 */ /* 0x100fe200078e0a04 */
[----:B------:R-:W-:Y:S01]  /*2c00*/  ISETP.GT.U32.AND P0, PT, R4, R57, PT ;  /* 0x000000390400720c */ /* 0x000fe20003f04070 */
[----:B------:R-:W-:Y:S02]  /*2c10*/  @!P2 IMAD.IADD R59, R59, 0x1, -R4 ;  /* 0x000000013b3ba824 */ /* 0x000fe400078e0a04 */
[----:B------:R-:W-:Y:S02]  /*2c20*/  IMAD.MOV R44, RZ, RZ, -R44 ;  /* 0x000000ffff2c7224 */ /* 0x000fe400078e0a2c */
[----:B------:R-:W-:Y:S01]  /*2c30*/  @!P5 IMAD.IADD R53, R53, 0x1, -R4 ;  /* 0x000000013535d824 */ /* 0x000fe200078e0a04 */
[----:B------:R-:W-:Y:S01]  /*2c40*/  ISETP.GE.AND P5, PT, R50, RZ, PT ;  /* 0x000000ff3200720c */ /* 0x000fe20003fa6270 */
[----:B------:R-:W-:Y:S01]  /*2c50*/  @!P1 IMAD.MOV R49, RZ, RZ, -R49 ;  /* 0x000000ffff319224 */ /* 0x000fe200078e0a31 */
[C---:B------:R-:W-:Y:S01]  /*2c60*/  ISETP.GT.U32.AND P1, PT, R4.reuse, R59, PT ;  /* 0x0000003b0400720c */ /* 0x040fe20003f24070 */
[----:B------:R-:W-:Y:S01]  /*2c70*/  IMAD R61, R4, R44, R61 ;  /* 0x0000002c043d7224 */ /* 0x000fe200078e023d */
[----:B------:R-:W-:Y:S01]  /*2c80*/  LOP3.LUT R50, R2, 0x30, RZ, 0xfc, !PT ;  /* 0x0000003002327812 */ /* 0x000fe200078efcff */
[----:B------:R-:W-:-:S03]  /*2c90*/  IMAD.HI.U32 R44, R6, R63, RZ ;  /* 0x0000003f062c7227 */ /* 0x000fc600078e00ff */
[----:B------:R-:W-:Y:S01]  /*2ca0*/  IABS R73, R50 ;  /* 0x0000003200497213 */ /* 0x000fe20000000000 */
[----:B------:R-:W-:Y:S01]  /*2cb0*/  @!P3 IMAD.IADD R55, R55, 0x1, -R4 ;  /* 0x000000013737b824 */ /* 0x000fe200078e0a04 */
[C---:B------:R-:W-:Y:S01]  /*2cc0*/  ISETP.GT.U32.AND P3, PT, R4.reuse, R53, PT ;  /* 0x000000350400720c */ /* 0x040fe20003f64070 */
[----:B------:R-:W-:Y:S02]  /*2cd0*/  IMAD.MOV R46, RZ, RZ, -R44 ;  /* 0x000000ffff2e7224 */ /* 0x000fe400078e0a2c */
[--C-:B------:R-:W-:Y:S01]  /*2ce0*/  @!P0 IMAD.IADD R57, R57, 0x1, -R4.reuse ;  /* 0x0000000139398824 */ /* 0x100fe200078e0a04 */
[C---:B------:R-:W-:Y:S01]  /*2cf0*/  ISETP.GT.U32.AND P0, PT, R4.reuse, R55, PT ;  /* 0x000000370400720c */ /* 0x040fe20003f04070 */
[----:B------:R-:W-:Y:S01]  /*2d00*/  IMAD R63, R4, R46, R63 ;  /* 0x0000002e043f7224 */ /* 0x000fe200078e023f */
[----:B------:R-:W-:Y:S01]  /*2d10*/  LOP3.LUT R46, R2, 0x38, RZ, 0xfc, !PT ;  /* 0x00000038022e7812 */ /* 0x000fe200078efcff */
[----:B------:R-:W-:Y:S01]  /*2d20*/  @!P1 IMAD.IADD R59, R59, 0x1, -R4 ;  /* 0x000000013b3b9824 */ /* 0x000fe200078e0a04 */
[C---:B------:R-:W-:Y:S01]  /*2d30*/  ISETP.GT.U32.AND P2, PT, R4.reuse, R57, PT ;  /* 0x000000390400720c */ /* 0x040fe20003f44070 */
[----:B------:R-:W-:Y:S01]  /*2d40*/  @!P4 IMAD.MOV R51, RZ, RZ, -R51 ;  /* 0x000000ffff33c224 */ /* 0x000fe200078e0a33 */
[----:B------:R-:W-:Y:S01]  /*2d50*/  ISETP.GT.U32.AND P1, PT, R4, R63, PT ;  /* 0x0000003f0400720c */ /* 0x000fe20003f24070 */
[----:B------:R-:W-:Y:S01]  /*2d60*/  IMAD.HI.U32 R44, R6, R65, RZ ;  /* 0x00000041062c7227 */ /* 0x000fe200078e00ff */
[----:B------:R-:W-:-:S02]  /*2d70*/  ISETP.GT.U32.AND P4, PT, R4, R61, PT ;  /* 0x0000003d0400720c */ /* 0x000fc40003f84070 */
[----:B------:R-:W-:Y:S01]  /*2d80*/  IABS R69, R46 ;  /* 0x0000002e00457213 */ /* 0x000fe20000000000 */
[----:B------:R-:W-:Y:S01]  /*2d90*/  @!P3 IMAD.IADD R53, R53, 0x1, -R4 ;  /* 0x000000013535b824 */ /* 0x000fe200078e0a04 */
[----:B------:R-:W-:Y:S01]  /*2da0*/  ISETP.GE.AND P3, PT, R52, RZ, PT ;  /* 0x000000ff3400720c */ /* 0x000fe20003f66270 */
[----:B------:R-:W-:Y:S01]  /*2db0*/  IMAD.MOV R44, RZ, RZ, -R44 ;  /* 0x000000ffff2c7224 */ /* 0x000fe200078e0a2c */
[----:B------:R-:W-:Y:S01]  /*2dc0*/  LOP3.LUT R52, R2, 0x2c, RZ, 0xfc, !PT ;  /* 0x0000002c02347812 */ /* 0x000fe200078efcff */
[----:B------:R-:W-:Y:S02]  /*2dd0*/  @!P6 IMAD.MOV R53, RZ, RZ, -R53 ;  /* 0x000000ffff35e224 */ /* 0x000fe400078e0a35 */
[--C-:B------:R-:W-:Y:S01]  /*2de0*/  @!P2 IMAD.IADD R57, R57, 0x1, -R4.reuse ;  /* 0x000000013939a824 */ /* 0x100fe200078e0a04 */
[----:B------:R-:W-:Y:S01]  /*2df0*/  IABS R75, R52 ;  /* 0x00000034004b7213 */ /* 0x000fe20000000000 */
[--C-:B------:R-:W-:Y:S01]  /*2e00*/  @!P1 IMAD.IADD R63, R63, 0x1, -R4.reuse ;  /* 0x000000013f3f9824 */ /* 0x100fe200078e0a04 */
[----:B------:R-:W-:Y:S01]  /*2e10*/  ISETP.GE.AND P2, PT, R56, RZ, PT ;  /* 0x000000ff3800720c */ /* 0x000fe20003f46270 */
[--C-:B------:R-:W-:Y:S01]  /*2e20*/  @!P4 IMAD.IADD R61, R61, 0x1, -R4.reuse ;  /* 0x000000013d3dc824 */ /* 0x100fe200078e0a04 */
[----:B------:R-:W-:Y:S01]  /*2e30*/  ISETP.GE.AND P4, PT, R48, RZ, PT ;  /* 0x000000ff3000720c */ /* 0x000fe20003f86270 */
[----:B------:R-:W-:Y:S01]  /*2e40*/  IMAD R65, R4, R44, R65 ;  /* 0x0000002c04417224 */ /* 0x000fe200078e0241 */
[----:B------:R-:W-:Y:S01]  /*2e50*/  LOP3.LUT R44, R2, 0x3c, RZ, 0xfc, !PT ;  /* 0x0000003c022c7812 */ /* 0x000fe200078efcff */
[----:B------:R-:W-:Y:S01]  /*2e60*/  @!P3 IMAD.MOV R57, RZ, RZ, -R57 ;  /* 0x000000ffff39b224 */ /* 0x000fe200078e0a39 */
[C---:B------:R-:W-:Y:S01]  /*2e70*/  ISETP.GT.U32.AND P3, PT, R4.reuse, R63, PT ;  /* 0x0000003f0400720c */ /* 0x040fe20003f64070 */
[----:B------:R-:W-:Y:S01]  /*2e80*/  @!P0 IMAD.IADD R55, R55, 0x1, -R4 ;  /* 0x0000000137378824 */ /* 0x000fe200078e0a04 */
[----:B------:R-:W-:-:S02]  /*2e90*/  ISETP.GT.U32.AND P6, PT, R4, R61, PT ;  /* 0x0000003d0400720c */ /* 0x000fc40003fc4070 */
[----:B------:R-:W-:Y:S01]  /*2ea0*/  IABS R67, R44 ;  /* 0x0000002c00437213 */ /* 0x000fe20000000000 */
[----:B------:R-:W-:Y:S01]  /*2eb0*/  @!P5 IMAD.MOV R55, RZ, RZ, -R55 ;  /* 0x000000ffff37d224 */ /* 0x000fe200078e0a37 */
[----:B------:R-:W-:Y:S02]  /*2ec0*/  ISETP.GE.AND P1, PT, R44, RZ, PT ;  /* 0x000000ff2c00720c */ /* 0x000fe40003f26270 */
[----:B------:R-:W-:Y:S01]  /*2ed0*/  ISETP.GE.AND P5, PT, R58, RZ, PT ;  /* 0x000000ff3a00720c */ /* 0x000fe20003fa6270 */
        /* <DEDUP_REMOVED lines=8> */
[----:B------:R-:W-:Y:S01]  /*2f60*/  ISETP.GT.U32.AND P4, PT, R4, R65, PT ;  /* 0x000000410400720c */ /* 0x000fe20003f84070 */
[----:B------:R-:W-:Y:S01]  /*2f70*/  IMAD.HI.U32 R46, R6, R69, RZ ;  /* 0x00000045062e7227 */ /* 0x000fe200078e00ff */
[----:B------:R-:W-:-:S02]  /*2f80*/  IABS R71, R48 ;  /* 0x0000003000477213 */ /* 0x000fc40000000000 */
[C---:B------:R-:W-:Y:S01]  /*2f90*/  LOP3.LUT R54, R2.reuse, 0x20, RZ, 0xfc, !PT ;  /* 0x0000002002367812 */ /* 0x040fe200078efcff */
[----:B------:R-:W-:Y:S01]  /*2fa0*/  IMAD.MOV R52, RZ, RZ, -R44 ;  /* 0x000000ffff347224 */ /* 0x000fe200078e0a2c */
[----:B------:R-:W-:Y:S01]  /*2fb0*/  LOP3.LUT R56, R2, 0x1c, RZ, 0xfc, !PT ;  /* 0x0000001c02387812 */ /* 0x000fe200078efcff */
[----:B------:R-:W-:Y:S01]  /*2fc0*/  IMAD.MOV R46, RZ, RZ, -R46 ;  /* 0x000000ffff2e7224 */ /* 0x000fe200078e0a2e */
[----:B------:R-:W-:Y:S01]  /*2fd0*/  IABS R81, R54 ;  /* 0x0000003600517213 */ /* 0x000fe20000000000 */
[----:B------:R-:W-:Y:S01]  /*2fe0*/  IMAD R67, R4, R52, R67 ;  /* 0x0000003404437224 */ /* 0x000fe200078e0243 */
[----:B------:R-:W-:Y:S01]  /*2ff0*/  LOP3.LUT R52, R2, 0x24, RZ, 0xfc, !PT ;  /* 0x0000002402347812 */ /* 0x000fe200078efcff */
[----:B------:R-:W-:Y:S01]  /*3000*/  IMAD R69, R4, R46, R69 ;  /* 0x0000002e04457224 */ /* 0x000fe200078e0245 */
[----:B------:R-:W-:Y:S01]  /*3010*/  LOP3.LUT R58, R2, 0x18, RZ, 0xfc, !PT ;  /* 0x00000018023a7812 */ /* 0x000fe200078efcff */
[----:B------:R-:W-:Y:S01]  /*3020*/  @!P4 IMAD.IADD R65, R65, 0x1, -R4 ;  /* 0x000000014141c824 */ /* 0x000fe200078e0a04 */
[----:B------:R-:W-:Y:S01]  /*3030*/  IABS R79, R52 ;  /* 0x00000034004f7213 */ /* 0x000fe20000000000 */
[----:B------:R-:W-:Y:S01]  /*3040*/  @!P0 IMAD.MOV R59, RZ, RZ, -R59 ;  /* 0x000000ffff3b8224 */ /* 0x000fe200078e0a3b */
[----:B------:R-:W-:Y:S01]  /*3050*/  ISETP.GE.AND P0, PT, R48, RZ, PT ;  /* 0x000000ff3000720c */ /* 0x000fe20003f06270 */
[----:B------:R-:W-:Y:S01]  /*3060*/  IMAD.HI.U32 R48, R6, R71, RZ ;  /* 0x0000004706307227 */ /* 0x000fe200078e00ff */
[----:B------:R-:W-:-:S02]  /*3070*/  ISETP.GT.U32.AND P4, PT, R4, R65, PT ;  /* 0x000000410400720c */ /* 0x000fc40003f84070 */
[----:B------:R-:W-:Y:S01]  /*3080*/  IABS R83, R56 ;  /* 0x0000003800537213 */ /* 0x000fe20000000000 */
[----:B------:R-:W-:Y:S01]  /*3090*/  @!P2 IMAD.MOV R61, RZ, RZ, -R61 ;  /* 0x000000ffff3da224 */ /* 0x000fe200078e0a3d */
[----:B------:R-:W-:Y:S01]  /*30a0*/  ISETP.GE.AND P2, PT, R50, RZ, PT ;  /* 0x000000ff3200720c */ /* 0x000fe20003f46270 */
[----:B------:R-:W-:Y:S01]  /*30b0*/  IMAD.HI.U32 R50, R6, R73, RZ ;  /* 0x0000004906327227 */ /* 0x000fe200078e00ff */
[----:B------:R-:W-:-:S03]  /*30c0*/  IABS R85, R58 ;  /* 0x0000003a00557213 */ /* 0x000fc60000000000 */
[----:B------:R-:W-:Y:S02]  /*30d0*/  IMAD.MOV R48, RZ, RZ, -R48 ;  /* 0x000000ffff307224 */ /* 0x000fe400078e0a30 */
[----:B------:R-:W-:Y:S02]  /*30e0*/  IMAD.MOV R50, RZ, RZ, -R50 ;  /* 0x000000ffff327224 */ /* 0x000fe400078e0a32 */
[----:B------:R-:W-:Y:S01]  /*30f0*/  @!P4 IMAD.IADD R65, R65, 0x1, -R4 ;  /* 0x000000014141c824 */ /* 0x000fe200078e0a04 */
[C---:B------:R-:W-:Y:S01]  /*3100*/  ISETP.GT.U32.AND P4, PT, R4.reuse, R67, PT ;  /* 0x000000430400720c */ /* 0x040fe20003f84070 */
[C---:B------:R-:W-:Y:S02]  /*3110*/  IMAD R71, R4.reuse, R48, R71 ;  /* 0x0000003004477224 */ /* 0x040fe400078e0247 */
[----:B------:R-:W-:Y:S01]  /*3120*/  @!P5 IMAD.MOV R65, RZ, RZ, -R65 ;  /* 0x000000ffff41d224 */ /* 0x000fe200078e0a41 */
[C---:B------:R-:W-:Y:S01]  /*3130*/  ISETP.GT.U32.AND P5, PT, R4.reuse, R69, PT ;  /* 0x000000450400720c */ /* 0x040fe20003fa4070 */
[----:B------:R-:W-:Y:S01]  /*3140*/  IMAD R73, R4, R50, R73 ;  /* 0x0000003204497224 */ /* 0x000fe200078e0249 */
[----:B------:R-:W-:Y:S01]  /*3150*/  LOP3.LUT R50, R2, 0x28, RZ, 0xfc, !PT ;  /* 0x0000002802327812 */ /* 0x000fe200078efcff */
[----:B------:R-:W-:-:S03]  /*3160*/  IMAD.HI.U32 R44, R6, R75, RZ ;  /* 0x0000004b062c7227 */ /* 0x000fc600078e00ff */
[----:B------:R-:W-:Y:S01]  /*3170*/  IABS R77, R50 ;  /* 0x00000032004d7213 */ /* 0x000fe20000000000 */
[----:B------:R-:W-:Y:S02]  /*3180*/  IMAD.MOV R44, RZ, RZ, -R44 ;  /* 0x000000ffff2c7224 */ /* 0x000fe400078e0a2c */
[--C-:B------:R-:W-:Y:S02]  /*3190*/  @!P4 IMAD.IADD R67, R67, 0x1, -R4.reuse ;  /* 0x000000014343c824 */ /* 0x100fe400078e0a04 */
[C---:B------:R-:W-:Y:S02]  /*31a0*/  IMAD R75, R4.reuse, R44, R75 ;  /* 0x0000002c044b7224 */ /* 0x040fe400078e024b */
[----:B------:R-:W-:Y:S01]  /*31b0*/  @!P5 IMAD.IADD R69, R69, 0x1, -R4 ;  /* 0x000000014545d824 */ /* 0x000fe200078e0a04 */
[----:B------:R-:W-:Y:S01]  /*31c0*/  ISETP.GT.U32.AND P4, PT, R4, R67, PT ;  /* 0x000000430400720c */ /* 0x000fe20003f84070 */
[----:B------:R-:W-:-:S03]  /*31d0*/  IMAD.HI.U32 R44, R6, R77, RZ ;  /* 0x0000004d062c7227 */ /* 0x000fc600078e00ff */
[----:B------:R-:W-:Y:S01]  /*31e0*/  ISETP.GT.U32.AND P5, PT, R4, R69, PT ;  /* 0x000000450400720c */ /* 0x000fe20003fa4070 */
[----:B------:R-:W-:-:S04]  /*31f0*/  IMAD.HI.U32 R46, R6, R79, RZ ;  /* 0x0000004f062e7227 */ /* 0x000fc800078e00ff */
[----:B------:R-:W-:-:S04]  /*3200*/  IMAD.HI.U32 R48, R6, R81, RZ ;  /* 0x0000005106307227 */ /* 0x000fc800078e00ff */
[----:B------:R-:W-:Y:S01]  /*3210*/  @!P4 IMAD.IADD R67, R67, 0x1, -R4 ;  /* 0x000000014343c824 */ /* 0x000fe200078e0a04 */
[C---:B------:R-:W-:Y:S01]  /*3220*/  ISETP.GT.U32.AND P4, PT, R4.reuse, R71, PT ;  /* 0x000000470400720c */ /* 0x040fe20003f84070 */
[----:B------:R-:W-:Y:S02]  /*3230*/  IMAD.MOV R44, RZ, RZ, -R44 ;  /* 0x000000ffff2c7224 */ /* 0x000fe400078e0a2c */
[----:B------:R-:W-:Y:S01]  /*3240*/  @!P5 IMAD.IADD R69, R69, 0x1, -R4 ;  /* 0x000000014545d824 */ /* 0x000fe200078e0a04 */
[C---:B------:R-:W-:Y:S01]  /*3250*/  ISETP.GT.U32.AND P5, PT, R4.reuse, R73, PT ;  /* 0x000000490400720c */ /* 0x040fe20003fa4070 */
[----:B------:R-:W-:Y:S02]  /*3260*/  IMAD.MOV R46, RZ, RZ, -R46 ;  /* 0x000000ffff2e7224 */ /* 0x000fe400078e0a2e */
[----:B------:R-:W-:Y:S02]  /*3270*/  IMAD.MOV R48, RZ, RZ, -R48 ;  /* 0x000000ffff307224 */ /* 0x000fe400078e0a30 */
[----:B------:R-:W-:-:S02]  /*3280*/  IMAD R77, R4, R44, R77 ;  /* 0x0000002c044d7224 */ /* 0x000fc400078e024d */
[C---:B------:R-:W-:Y:S02]  /*3290*/  IMAD R79, R4.reuse, R46, R79 ;  /* 0x0000002e044f7224 */ /* 0x040fe400078e024f */
[--C-:B------:R-:W-:Y:S02]  /*32a0*/  @!P4 IMAD.IADD R71, R71, 0x1, -R4.reuse ;  /* 0x000000014747c824 */ /* 0x100fe400078e0a04 */
[----:B------:R-:W-:Y:S01]  /*32b0*/  @!P1 IMAD.MOV R67, RZ, RZ, -R67 ;  /* 0x000000ffff439224 */ /* 0x000fe200078e0a43 */
[C---:B------:R-:W-:Y:S01]  /*32c0*/  ISETP.GT.U32.AND P1, PT, R4.reuse, R75, PT ;  /* 0x0000004b0400720c */ /* 0x040fe20003f24070 */
[----:B------:R-:W-:Y:S01]  /*32d0*/  @!P5 IMAD.IADD R73, R73, 0x1, -R4 ;  /* 0x000000014949d824 */ /* 0x000fe200078e0a04 */
[----:B------:R-:W-:Y:S01]  /*32e0*/  ISETP.GT.U32.AND P4, PT, R4, R71, PT ;  /* 0x000000470400720c */ /* 0x000fe20003f84070 */
[----:B------:R-:W-:-:S03]  /*32f0*/  IMAD.HI.U32 R44, R6, R83, RZ ;  /* 0x00000053062c7227 */ /* 0x000fc600078e00ff */
[----:B------:R-:W-:Y:S01]  /*3300*/  ISETP.GT.U32.AND P5, PT, R4, R73, PT ;  /* 0x000000490400720c */ /* 0x000fe20003fa4070 */
[----:B------:R-:W-:-:S04]  /*3310*/  IMAD.HI.U32 R46, R6, R85, RZ ;  /* 0x00000055062e7227 */ /* 0x000fc800078e00ff */
[----:B------:R-:W-:Y:S01]  /*3320*/  IMAD R81, R4, R48, R81 ;  /* 0x0000003004517224 */ /* 0x000fe200078e0251 */
[----:B------:R-:W-:Y:S01]  /*3330*/  LOP3.LUT R48, R2, 0x14, RZ, 0xfc, !PT ;  /* 0x0000001402307812 */ /* 0x000fe200078efcff */
[----:B------:R-:W-:Y:S01]  /*3340*/  @!P6 IMAD.MOV R69, RZ, RZ, -R69 ;  /* 0x000000ffff45e224 */ /* 0x000fe200078e0a45 */
[C---:B------:R-:W-:Y:S01]  /*3350*/  ISETP.GT.U32.AND P6, PT, R4.reuse, R77, PT ;  /* 0x0000004d0400720c */ /* 0x040fe20003fc4070 */
[----:B------:R-:W-:Y:S01]  /*3360*/  @!P4 IMAD.IADD R71, R71, 0x1, -R4 ;  /* 0x000000014747c824 */ /* 0x000fe200078e0a04 */
[C---:B------:R-:W-:Y:S01]  /*3370*/  ISETP.GT.U32.AND P4, PT, R4.reuse, R79, PT ;  /* 0x0000004f0400720c */ /* 0x040fe20003f84070 */
[----:B------:R-:W-:Y:S01]  /*3380*/  IMAD.MOV R44, RZ, RZ, -R44 ;  /* 0x000000ffff2c7224 */ /* 0x000fe200078e0a2c */
[----:B------:R-:W-:Y:S01]  /*3390*/  IABS R87, R48 ;  /* 0x0000003000577213 */ /* 0x000fe20000000000 */
[----:B------:R-:W-:Y:S02]  /*33a0*/  IMAD.MOV R46, RZ, RZ, -R46 ;  /* 0x000000ffff2e7224 */ /* 0x000fe400078e0a2e */
[----:B------:R-:W-:Y:S01]  /*33b0*/  @!P5 IMAD.IADD R73, R73, 0x1, -R4 ;  /* 0x000000014949d824 */ /* 0x000fe200078e0a04 */
[C---:B------:R-:W-:Y:S01]  /*33c0*/  ISETP.GT.U32.AND P5, PT, R4.reuse, R81, PT ;  /* 0x000000510400720c */ /* 0x040fe20003fa4070 */
[----:B------:R-:W-:-:S02]  /*33d0*/  IMAD R83, R4, R44, R83 ;  /* 0x0000002c04537224 */ /* 0x000fc400078e0253 */
[----:B------:R-:W-:Y:S02]  /*33e0*/  IMAD R85, R4, R46, R85 ;  /* 0x0000002e04557224 */ /* 0x000fe400078e0255 */
[----:B------:R-:W-:-:S04]  /*33f0*/  IMAD.HI.U32 R46, R6, R89, RZ ;  /* 0x00000059062e7227 */ /* 0x000fc800078e00ff */
[----:B------:R-:W-:Y:S01]  /*3400*/  @!P1 IMAD.IADD R75, R75, 0x1, -R4 ;  /* 0x000000014b4b9824 */ /* 0x000fe200078e0a04 */
[----:B------:R-:W-:Y:S01]  /*3410*/  ISETP.GT.U32.AND P1, PT, R4, R83, PT ;  /* 0x000000530400720c */ /* 0x000fe20003f24070 */
[----:B------:R-:W-:-:S04]  /*3420*/  IMAD.HI.U32 R44, R6, R87, RZ ;  /* 0x00000057062c7227 */ /* 0x000fc800078e00ff */
[----:B------:R-:W-:Y:S02]  /*3430*/  IMAD.MOV R46, RZ, RZ, -R46 ;  /* 0x000000ffff2e7224 */ /* 0x000fe400078e0a2e */
[--C-:B------:R-:W-:Y:S01]  /*3440*/  @!P6 IMAD.IADD R77, R77, 0x1, -R4.reuse ;  /* 0x000000014d4de824 */ /* 0x100fe200078e0a04 */
[C---:B------:R-:W-:Y:S01]  /*3450*/  ISETP.GT.U32.AND P6, PT, R4.reuse, R85, PT ;  /* 0x000000550400720c */ /* 0x040fe20003fc4070 */
[----:B------:R-:W-:Y:S01]  /*3460*/  @!P4 IMAD.IADD R79, R79, 0x1, -R4 ;  /* 0x000000014f4fc824 */ /* 0x000fe200078e0a04 */
[C---:B------:R-:W-:Y:S01]  /*3470*/  ISETP.GT.U32.AND P4, PT, R4.reuse, R75, PT ;  /* 0x0000004b0400720c */ /* 0x040fe20003f84070 */
[----:B------:R-:W-:Y:S02]  /*3480*/  IMAD.MOV R44, RZ, RZ, -R44 ;  /* 0x000000ffff2c7224 */ /* 0x000fe400078e0a2c */
[----:B------:R-:W-:Y:S02]  /*3490*/  IMAD R89, R4, R46, R89 ;  /* 0x0000002e04597224 */ /* 0x000fe400078e0259 */
[----:B------:R-:W-:-:S04]  /*34a0*/  IMAD.HI.U32 R46, R6, R93, RZ ;  /* 0x0000005d062e7227 */ /* 0x000fc800078e00ff */
[----:B------:R-:W-:Y:S01]  /*34b0*/  @!P0 IMAD.MOV R71, RZ, RZ, -R71 ;  /* 0x000000ffff478224 */ /* 0x000fe200078e0a47 */
[C---:B------:R-:W-:Y:S01]  /*34c0*/  ISETP.GT.U32.AND P0, PT, R4.reuse, R77, PT ;  /* 0x0000004d0400720c */ /* 0x040fe20003f04070 */
[----:B------:R-:W-:Y:S01]  /*34d0*/  @!P5 IMAD.IADD R81, R81, 0x1, -R4 ;  /* 0x000000015151d824 */ /* 0x000fe200078e0a04 */
[C---:B------:R-:W-:Y:S01]  /*34e0*/  ISETP.GT.U32.AND P5, PT, R4.reuse, R79, PT ;  /* 0x0000004f0400720c */ /* 0x040fe20003fa4070 */
[----:B------:R-:W-:Y:S02]  /*34f0*/  IMAD R87, R4, R44, R87 ;  /* 0x0000002c04577224 */ /* 0x000fe400078e0257 */
[----:B------:R-:W-:-:S04]  /*3500*/  IMAD.HI.U32 R44, R6, R91, RZ ;  /* 0x0000005b062c7227 */ /* 0x000fc800078e00ff */
[----:B------:R-:W-:Y:S02]  /*3510*/  IMAD.MOV R46, RZ, RZ, -R46 ;  /* 0x000000ffff2e7224 */ /* 0x000fe400078e0a2e */
[----:B------:R-:W-:Y:S02]  /*3520*/  IMAD.MOV R44, RZ, RZ, -R44 ;  /* 0x000000ffff2c7224 */ /* 0x000fe400078e0a2c */
[----:B------:R-:W-:Y:S01]  /*3530*/  IMAD R93, R4, R46, R93 ;  /* 0x0000002e045d7224 */ /* 0x000fe200078e025d */
[----:B------:R-:W-:Y:S01]  /*3540*/  LOP3.LUT R46, R2, 0x4, RZ, 0xfc, !PT ;  /* 0x00000004022e7812 */ /* 0x000fe200078efcff */
[--C-:B------:R-:W-:Y:S01]  /*3550*/  @!P1 IMAD.IADD R83, R83, 0x1, -R4.reuse ;  /* 0x0000000153539824 */ /* 0x100fe200078e0a04 */
[C---:B------:R-:W-:Y:S01]  /*3560*/  ISETP.GT.U32.AND P1, PT, R4.reuse, R81, PT ;  /* 0x000000510400720c */ /* 0x040fe20003f24070 */
[----:B------:R-:W-:Y:S01]  /*3570*/  IMAD R91, R4, R44, R91 ;  /* 0x0000002c045b7224 */ /* 0x000fe200078e025b */
[----:B------:R-:W-:Y:S01]  /*3580*/  IABS R95, R46 ;  /* 0x0000002e005f7213 */ /* 0x000fe20000000000 */
[----:B------:R-:W-:-:S02]  /*3590*/  @!P6 IMAD.IADD R85, R85, 0x1, -R4 ;  /* 0x000000015555e824 */ /* 0x000fc400078e0a04 */
[----:B------:R-:W-:Y:S01]  /*35a0*/  @!P2 IMAD.MOV R73, RZ, RZ, -R73 ;  /* 0x000000ffff49a224 */ /* 0x000fe200078e0a49 */
[----:B------:R-:W-:Y:S01]  /*35b0*/  ISETP.GT.U32.AND P2, PT, R4, R83, PT ;  /* 0x000000530400720c */ /* 0x000fe20003f44070 */
[----:B------:R-:W-:Y:S01]  /*35c0*/  IMAD.HI.U32 R44, R6, R97, RZ ;  /* 0x00000061062c7227 */ /* 0x000fe200078e00ff */
[----:B------:R-:W-:-:S03]  /*35d0*/  ISETP.GT.U32.AND P6, PT, R4, R85, PT ;  /* 0x000000550400720c */ /* 0x000fc60003fc4070 */
[--C-:B------:R-:W-:Y:S01]  /*35e0*/  @!P4 IMAD.IADD R75, R75, 0x1, -R4.reuse ;  /* 0x000000014b4bc824 */ /* 0x100fe200078e0a04 */
[C---:B------:R-:W-:Y:S01]  /*35f0*/  ISETP.GT.U32.AND P4, PT, R4.reuse, R87, PT ;  /* 0x000000570400720c */ /* 0x040fe20003f84070 */
[--C-:B------:R-:W-:Y:S01]  /*3600*/  @!P0 IMAD.IADD R77, R77, 0x1, -R4.reuse ;  /* 0x000000014d4d8824 */ /* 0x100fe200078e0a04 */
[C---:B------:R-:W-:Y:S01]  /*3610*/  ISETP.GT.U32.AND P0, PT, R4.reuse, R89, PT ;  /* 0x000000590400720c */ /* 0x040fe20003f04070 */
[----:B------:R-:W-:Y:S01]  /*3620*/  @!P5 IMAD.IADD R79, R79, 0x1, -R4 ;  /* 0x000000014f4fd824 */ /* 0x000fe200078e0a04 */
[----:B------:R-:W-:Y:S01]  /*3630*/  ISETP.GT.U32.AND P5, PT, R4, R91, PT ;  /* 0x0000005b0400720c */ /* 0x000fe20003fa4070 */
[----:B------:R-:W-:Y:S02]  /*3640*/  IMAD.MOV R44, RZ, RZ, -R44 ;  /* 0x000000ffff2c7224 */ /* 0x000fe400078e0a2c */
[----:B------:R-:W-:-:S04]  /*3650*/  IMAD.HI.U32 R6, R6, R95, RZ ;  /* 0x0000005f06067227 */ /* 0x000fc800078e00ff */
[C---:B------:R-:W-:Y:S01]  /*3660*/  IMAD R97, R4.reuse, R44, R97 ;  /* 0x0000002c04617224 */ /* 0x040fe200078e0261 */
[----:B------:R-:W-:Y:S01]  /*3670*/  SHF.R.S32.HI R44, RZ, 0x6, R184 ;  /* 0x00000006ff2c7819 */ /* 0x000fe200000114b8 */
[----:B------:R-:W-:Y:S02]  /*3680*/  IMAD.MOV R6, RZ, RZ, -R6 ;  /* 0x000000ffff067224 */ /* 0x000fe400078e0a06 */
[--C-:B------:R-:W-:Y:S01]  /*3690*/  @!P1 IMAD.IADD R81, R81, 0x1, -R4.reuse ;  /* 0x0000000151519824 */ /* 0x100fe200078e0a04 */
[C---:B------:R-:W-:Y:S01]  /*36a0*/  ISETP.GT.U32.AND P1, PT, R4.reuse, R97, PT ;  /* 0x000000610400720c */ /* 0x040fe20003f24070 */
[----:B------:R-:W-:Y:S01]  /*36b0*/  IMAD R95, R4, R6, R95 ;  /* 0x00000006045f7224 */ /* 0x000fe200078e025f */
[----:B------:R-:W-:Y:S01]  /*36c0*/  SGXT R44, R44, 0x1 ;  /* 0x000000012c2c781a */ /* 0x000fe20000000200 */
[--C-:B------:R-:W-:Y:S01]  /*36d0*/  @!P2 IMAD.IADD R83, R83, 0x1, -R4.reuse ;  /* 0x000000015353a824 */ /* 0x100fe200078e0a04 */
[----:B------:R-:W-:Y:S01]  /*36e0*/  ISETP.GT.U32.AND P2, PT, R4, R93, PT ;  /* 0x0000005d0400720c */ /* 0x000fe20003f44070 */
[--C-:B------:R-:W-:Y:S01]  /*36f0*/  @!P6 IMAD.IADD R85, R85, 0x1, -R4.reuse ;  /* 0x000000015555e824 */ /* 0x100fe200078e0a04 */
[----:B------:R-:W-:Y:S01]  /*3700*/  ISETP.GE.AND P6, PT, R50, RZ, PT ;  /* 0x000000ff3200720c */ /* 0x000fe20003fc6270 */
[--C-:B------:R-:W-:Y:S01]  /*3710*/  @!P4 IMAD.IADD R87, R87, 0x1, -R4.reuse ;  /* 0x000000015757c824 */ /* 0x100fe200078e0a04 */
[----:B------:R-:W-:Y:S01]  /*3720*/  ISETP.GT.U32.AND P4, PT, R4, R95, PT ;  /* 0x0000005f0400720c */ /* 0x000fe20003f84070 */
[--C-:B------:R-:W-:Y:S01]  /*3730*/  @!P0 IMAD.IADD R89, R89, 0x1, -R4.reuse ;  /* 0x0000000159598824 */ /* 0x100fe200078e0a04 */
[----:B------:R-:W-:Y:S01]  /*3740*/  ISETP.GE.AND P0, PT, R52, RZ, PT ;  /* 0x000000ff3400720c */ /* 0x000fe20003f06270 */
[--C-:B------:R-:W-:Y:S01]  /*3750*/  @!P5 IMAD.IADD R91, R91, 0x1, -R4.reuse ;  /* 0x000000015b5bd824 */ /* 0x100fe200078e0a04 */
[----:B------:R-:W-:Y:S01]  /*3760*/  ISETP.GE.AND P5, PT, R54, RZ, PT ;  /* 0x000000ff3600720c */ /* 0x000fe20003fa6270 */
[--C-:B------:R-:W-:Y:S01]  /*3770*/  @!P1 IMAD.IADD R97, R97, 0x1, -R4.reuse ;  /* 0x0000000161619824 */ /* 0x100fe200078e0a04 */
[----:B------:R-:W-:Y:S01]  /*3780*/  ISETP.GE.AND P1, PT, R56, RZ, PT ;  /* 0x000000ff3800720c */ /* 0x000fe20003f26270 */
[----:B------:R-:W-:Y:S01]  /*3790*/  @!P3 IMAD.MOV R75, RZ, RZ, -R75 ;  /* 0x000000ffff4bb224 */ /* 0x000fe200078e0a4b */
[----:B------:R-:W-:Y:S01]  /*37a0*/  ISETP.GT.U32.AND P3, PT, R4, R87, PT ;  /* 0x000000570400720c */ /* 0x000fe20003f64070 */
[--C-:B------:R-:W-:Y:S01]  /*37b0*/  @!P2 IMAD.IADD R93, R93, 0x1, -R4.reuse ;  /* 0x000000015d5da824 */ /* 0x100fe200078e0a04 */
[----:B------:R-:W-:Y:S01]  /*37c0*/  ISETP.GE.AND P2, PT, R58, RZ, PT ;  /* 0x000000ff3a00720c */ /* 0x000fe20003f46270 */
[----:B------:R-:W-:Y:S01]  /*37d0*/  @!P6 IMAD.MOV R77, RZ, RZ, -R77 ;  /* 0x000000ffff4de224 */ /* 0x000fe200078e0a4d */
[----:B------:R-:W-:Y:S01]  /*37e0*/  LOP3.LUT R99, R44, 0x90, RZ, 0xc0, !PT ;  /* 0x000000902c637812 */ /* 0x000fe200078ec0ff */
[--C-:B------:R-:W-:Y:S01]  /*37f0*/  @!P4 IMAD.IADD R95, R95, 0x1, -R4.reuse ;  /* 0x000000015f5fc824 */ /* 0x100fe200078e0a04 */
[C---:B------:R-:W-:Y:S01]  /*3800*/  ISETP.GT.U32.AND P4, PT, R4.reuse, R89, PT ;  /* 0x000000590400720c */ /* 0x040fe20003f84070 */
[----:B------:R-:W-:Y:S01]  /*3810*/  @!P0 IMAD.MOV R79, RZ, RZ, -R79 ;  /* 0x000000ffff4f8224 */ /* 0x000fe200078e0a4f */
[C---:B------:R-:W-:Y:S01]  /*3820*/  ISETP.GT.U32.AND P0, PT, R4.reuse, R91, PT ;  /* 0x0000005b0400720c */ /* 0x040fe20003f04070 */
[----:B------:R-:W-:Y:S01]  /*3830*/  @!P5 IMAD.MOV R81, RZ, RZ, -R81 ;  /* 0x000000ffff51d224 */ /* 0x000fe200078e0a51 */
[C---:B------:R-:W-:Y:S01]  /*3840*/  ISETP.GT.U32.AND P5, PT, R4.reuse, R97, PT ;  /* 0x000000610400720c */ /* 0x040fe20003fa4070 */
[----:B------:R-:W-:Y:S01]  /*3850*/  @!P1 IMAD.MOV R83, RZ, RZ, -R83 ;  /* 0x000000ffff539224 */ /* 0x000fe200078e0a53 */
[C---:B------:R-:W-:Y:S01]  /*3860*/  ISETP.GT.U32.AND P6, PT, R4.reuse, R93, PT ;  /* 0x0000005d0400720c */ /* 0x040fe20003fc4070 */
[--C-:B------:R-:W-:Y:S01]  /*3870*/  @!P3 IMAD.IADD R87, R87, 0x1, -R4.reuse ;  /* 0x000000015757b824 */ /* 0x100fe200078e0a04 */
[----:B------:R-:W-:Y:S01]  /*3880*/  ISETP.GT.U32.AND P1, PT, R4, R95, PT ;  /* 0x0000005f0400720c */ /* 0x000fe20003f24070 */
[----:B------:R-:W-:Y:S01]  /*3890*/  @!P2 IMAD.MOV R85, RZ, RZ, -R85 ;  /* 0x000000ffff55a224 */ /* 0x000fe200078e0a55 */
[----:B------:R-:W-:Y:S01]  /*38a0*/  ISETP.GE.AND P3, PT, R48, RZ, PT ;  /* 0x000000ff3000720c */ /* 0x000fe20003f66270 */
[----:B------:R-:W-:Y:S01]  /*38b0*/  IMAD.SHL.U32 R6, R184, 0x2, RZ ;  /* 0x00000002b8067824 */ /* 0x000fe200078e00ff */
[----:B------:R-:W-:Y:S01]  /*38c0*/  ISETP.GE.AND P2, PT, R2, RZ, PT ;  /* 0x000000ff0200720c */ /* 0x000fe20003f46270 */
[--C-:B------:R-:W-:Y:S01]  /*38d0*/  @!P4 IMAD.IADD R89, R89, 0x1, -R4.reuse ;  /* 0x000000015959c824 */ /* 0x100fe200078e0a04 */
[----:B------:R-:W-:Y:S01]  /*38e0*/  ISETP.GE.AND P4, PT, R60, RZ, PT ;  /* 0x000000ff3c00720c */ /* 0x000fe20003f86270 */
[--C-:B------:R-:W-:Y:S01]  /*38f0*/  @!P0 IMAD.IADD R91, R91, 0x1, -R4.reuse ;  /* 0x000000015b5b8824 */ /* 0x100fe200078e0a04 */
[----:B------:R-:W-:Y:S01]  /*3900*/  ISETP.GE.AND P0, PT, R62, RZ, PT ;  /* 0x000000ff3e00720c */ /* 0x000fe20003f06270 */
[--C-:B------:R-:W-:Y:S01]  /*3910*/  @!P5 IMAD.IADD R97, R97, 0x1, -R4.reuse ;  /* 0x000000016161d824 */ /* 0x100fe200078e0a04 */
[----:B------:R-:W-:Y:S01]  /*3920*/  ISETP.GE.AND P5, PT, R64, RZ, PT ;  /* 0x000000ff4000720c */ /* 0x000fe20003fa6270 */
[--C-:B------:R-:W-:Y:S01]  /*3930*/  @!P6 IMAD.IADD R93, R93, 0x1, -R4.reuse ;  /* 0x000000015d5de824 */ /* 0x100fe200078e0a04 */
[----:B------:R-:W-:Y:S01]  /*3940*/  ISETP.GE.AND P6, PT, R46, RZ, PT ;  /* 0x000000ff2e00720c */ /* 0x000fe20003fc6270 */
[----:B------:R-:W-:Y:S01]  /*3950*/  @!P1 IMAD.IADD R95, R95, 0x1, -R4 ;  /* 0x000000015f5f9824 */ /* 0x000fe200078e0a04 */
[----:B------:R-:W-:Y:S01]  /*3960*/  ISETP.NE.AND P1, PT, R45, RZ, PT ;  /* 0x000000ff2d00720c */ /* 0x000fe20003f25270 */
[----:B------:R-:W-:Y:S01]  /*3970*/  @!P3 IMAD.MOV R87, RZ, RZ, -R87 ;  /* 0x000000ffff57b224 */ /* 0x000fe200078e0a57 */
[----:B------:R-:W-:Y:S01]  /*3980*/  LOP3.LUT R4, RZ, R45, RZ, 0x33, !PT ;  /* 0x0000002dff047212 */ /* 0x000fe200078e33ff */
[----:B------:R-:W-:Y:S01]  /*3990*/  @!P2 IMAD.MOV R97, RZ, RZ, -R97 ;  /* 0x000000ffff61a224 */ /* 0x000fe200078e0a61 */
[----:B------:R-:W-:Y:S01]  /*39a0*/  LOP3.LUT R2, R99, 0x7e, R6, 0x78, !PT ;  /* 0x0000007e63027812 */ /* 0x000fe200078e7806 */
[----:B------:R-:W-:Y:S01]  /*39b0*/  @!P4 IMAD.MOV R89, RZ, RZ, -R89 ;  /* 0x000000ffff59c224 */ /* 0x000fe200078e0a59 */
[C---:B------:R-:W-:Y:S01]  /*39c0*/  SEL R7, R4.reuse, R7, !P1 ;  /* 0x0000000704077207 */ /* 0x040fe20004800000 */
[----:B------:R-:W-:Y:S01]  /*39d0*/  @!P0 IMAD.MOV R91, RZ, RZ, -R91 ;  /* 0x000000ffff5b8224 */ /* 0x000fe200078e0a5b */
[C---:B------:R-:W-:Y:S01]  /*39e0*/  SEL R5, R4.reuse, R5, !P1 ;  /* 0x0000000504057207 */ /* 0x040fe20004800000 */
[----:B------:R-:W-:Y:S01]  /*39f0*/  @!P5 IMAD.MOV R93, RZ, RZ, -R93 ;  /* 0x000000ffff5dd224 */ /* 0x000fe200078e0a5d */
[C---:B------:R-:W-:Y:S01]  /*3a00*/  SEL R8, R4.reuse, R8, !P1 ;  /* 0x0000000804087207 */ /* 0x040fe20004800000 */
[----:B------:R-:W-:Y:S01]  /*3a10*/  @!P6 IMAD.MOV R95, RZ, RZ, -R95 ;  /* 0x000000ffff5fe224 */ /* 0x000fe200078e0a5f */
[C---:B------:R-:W-:Y:S01]  /*3a20*/  SEL R9, R4.reuse, R9, !P1 ;  /* 0x0000000904097207 */ /* 0x040fe20004800000 */
[----:B------:R-:W-:Y:S01]  /*3a30*/  IMAD R7, R7, UR5, RZ ;  /* 0x0000000507077c24 */ /* 0x000fe2000f8e02ff */
[C---:B------:R-:W-:Y:S01]  /*3a40*/  SEL R10, R4.reuse, R10, !P1 ;  /* 0x0000000a040a7207 */ /* 0x040fe20004800000 */
[----:B------:R-:W-:Y:S01]  /*3a50*/  IMAD R5, R5, UR5, RZ ;  /* 0x0000000505057c24 */ /* 0x000fe2000f8e02ff */
[----:B------:R-:W-:Y:S01]  /*3a60*/  SEL R11, R4, R11, !P1 ;  /* 0x0000000b040b7207 */ /* 0x000fe20004800000 */
[----:B------:R-:W-:Y:S01]  /*3a70*/  IMAD R8, R8, UR5, RZ ;  /* 0x0000000508087c24 */ /* 0x000fe2000f8e02ff */
[----:B------:R-:W-:Y:S01]  /*3a80*/  SEL R12, R4, R12, !P1 ;  /* 0x0000000c040c7207 */ /* 0x000fe20004800000 */
[----:B------:R-:W-:Y:S01]  /*3a90*/  IMAD R10, R10, UR5, RZ ;  /* 0x000000050a0a7c24 */ /* 0x000fe2000f8e02ff */
[C---:B------:R-:W-:Y:S01]  /*3aa0*/  SEL R13, R4.reuse, R13, !P1 ;  /* 0x0000000d040d7207 */ /* 0x040fe20004800000 */
        /* <DEDUP_REMOVED lines=109> */
[----:B------:R-:W-:Y:S01]  /*4180*/  LEA R188, P0, R3, UR6, 0x1 ;  /* 0x0000000603bc7c11 */ /* 0x000fe2000f8008ff */
[----:B------:R-:W-:Y:S01]  /*4190*/  IMAD R91, R91, UR5, RZ ;  /* 0x000000055b5b7c24 */ /* 0x000fe2000f8e02ff */
[C---:B------:R-:W-:Y:S01]  /*41a0*/  SEL R95, R4.reuse, R95, !P1 ;  /* 0x0000005f045f7207 */ /* 0x040fe20004800000 */
[----:B------:R-:W-:Y:S01]  /*41b0*/  IMAD R93, R93, UR5, RZ ;  /* 0x000000055d5d7c24 */ /* 0x000fe2000f8e02ff */
[----:B------:R-:W-:-:S02]  /*41c0*/  SEL R4, R4, R97, !P1 ;  /* 0x0000006104047207 */ /* 0x000fc40004800000 */
[----:B------:R-:W-:Y:S02]  /*41d0*/  CS2R R96, SRZ ;  /* 0x0000000000607805 */ /* 0x000fe4000001ff00 */
[----:B------:R-:W-:Y:S01]  /*41e0*/  LEA.HI.X.SX32 R189, R3, UR7, 0x1, P0 ;  /* 0x0000000703bd7c11 */ /* 0x000fe200080f0eff */
[----:B------:R-:W-:Y:S01]  /*41f0*/  ULDC.64 UR6, c[0x0][0x218] ;  /* 0x0000860000067ab9 */ /* 0x000fe20000000a00 */
[----:B------:R-:W-:Y:S01]  /*4200*/  IMAD R3, R9, UR5, RZ ;  /* 0x0000000509037c24 */ /* 0x000fe2000f8e02ff */
[----:B------:R-:W-:Y:S01]  /*4210*/  LEA R226, P6, R5, UR6, 0x1 ;  /* 0x0000000605e27c11 */ /* 0x000fe2000f8c08ff */
[----:B------:R-:W-:Y:S01]  /*4220*/  IMAD R225, R4, UR5, RZ ;  /* 0x0000000504e17c24 */ /* 0x000fe2000f8e02ff */
[----:B------:R-:W-:Y:S01]  /*4230*/  LEA R4, P5, R7, UR6, 0x1 ;  /* 0x0000000607047c11 */ /* 0x000fe2000f8a08ff */
[----:B------:R-:W-:Y:S01]  /*4240*/  IMAD R95, R95, UR5, RZ ;  /* 0x000000055f5f7c24 */ /* 0x000fe2000f8e02ff */
[----:B------:R-:W-:Y:S02]  /*4250*/  LEA.HI.X.SX32 R155, R5, UR7, 0x1, P6 ;  /* 0x00000007059b7c11 */ /* 0x000fe4000b0f0eff */
[----:B------:R-:W-:-:S02]  /*4260*/  CS2R R98, SRZ ;  /* 0x0000000000627805 */ /* 0x000fc4000001ff00 */
[----:B------:R-:W-:Y:S01]  /*4270*/  LEA R228, P2, R3, UR6, 0x1 ;  /* 0x0000000603e47c11 */ /* 0x000fe2000f8408ff */
[----:B------:R0:W-:Y:S01]  /*4280*/  STL [R1+0x44], R4 ;  /* 0x0000440401007387 */ /* 0x0001e20000100800 */
[----:B------:R-:W-:Y:S01]  /*4290*/  LEA R230, P4, R44, UR6, 0x1 ;  /* 0x000000062ce67c11 */ /* 0x000fe2000f8808ff */
[----:B------:R-:W-:Y:S01]  /*42a0*/  UMOV UR5, URZ ;  /* 0x0000003f00057c82 */ /* 0x000fe20008000000 */
[----:B------:R-:W-:Y:S01]  /*42b0*/  LEA R6, P3, R8, UR6, 0x1 ;  /* 0x0000000608067c11 */ /* 0x000fe2000f8608ff */
[----:B------:R-:W-:Y:S01]  /*42c0*/  UIADD3.64 UR12, UR4, UR12, URZ ;  /* 0x0000000c040c7297 */ /* 0x000fe2000fffe03f */
[----:B------:R-:W-:Y:S02]  /*42d0*/  LEA.HI.X.SX32 R227, R7, UR7, 0x1, P5 ;  /* 0x0000000707e37c11 */ /* 0x000fe4000a8f0eff */
[----:B------:R-:W-:Y:S02]  /*42e0*/  LEA.HI.X.SX32 R5, R44, UR7, 0x1, P4 ;  /* 0x000000072c057c11 */ /* 0x000fe4000a0f0eff */
[----:B------:R-:W-:-:S02]  /*42f0*/  LEA.HI.X.SX32 R7, R8, UR7, 0x1, P3 ;  /* 0x0000000708077c11 */ /* 0x000fc400098f0eff */
[C---:B0-----:R-:W-:Y:S02]  /*4300*/  LEA R4, P1, R10.reuse, UR6, 0x1 ;  /* 0x000000060a047c11 */ /* 0x041fe4000f8208ff */
[----:B------:R-:W-:Y:S02]  /*4310*/  LEA R232, P3, R45, UR6, 0x1 ;  /* 0x000000062de87c11 */ /* 0x000fe4000f8608ff */
[----:B------:R-:W-:Y:S01]  /*4320*/  LEA R9, P0, R11, UR6, 0x1 ;  /* 0x000000060b097c11 */ /* 0x000fe2000f8008ff */
[----:B------:R0:W-:Y:S01]  /*4330*/  STL [R1+0x48], R4 ;  /* 0x0000480401007387 */ /* 0x0001e20000100800 */
[----:B------:R-:W-:Y:S02]  /*4340*/  LEA.HI.X.SX32 R229, R10, UR7, 0x1, P1 ;  /* 0x000000070ae57c11 */ /* 0x000fe400088f0eff */
[----:B------:R-:W-:Y:S02]  /*4350*/  LEA.HI.X.SX32 R8, R45, UR7, 0x1, P3 ;  /* 0x000000072d087c11 */ /* 0x000fe400098f0eff */
[----:B------:R-:W-:-:S02]  /*4360*/  CS2R R44, SRZ ;  /* 0x00000000002c7805 */ /* 0x000fc4000001ff00 */
[----:B------:R-:W-:Y:S02]  /*4370*/  LEA.HI.X.SX32 R10, R11, UR7, 0x1, P0 ;  /* 0x000000070b0a7c11 */ /* 0x000fe400080f0eff */
[----:B------:R-:W-:Y:S02]  /*4380*/  LEA R234, P0, R46, UR6, 0x1 ;  /* 0x000000062eea7c11 */ /* 0x000fe4000f8008ff */
[----:B------:R-:W-:Y:S02]  /*4390*/  LEA R12, P5, R14, UR6, 0x1 ;  /* 0x000000060e0c7c11 */ /* 0x000fe4000f8a08ff */
[C---:B0-----:R-:W-:Y:S02]  /*43a0*/  LEA R4, P6, R13.reuse, UR6, 0x1 ;  /* 0x000000060d047c11 */ /* 0x041fe4000f8c08ff */
[----:B------:R-:W-:Y:S02]  /*43b0*/  LEA.HI.X.SX32 R11, R46, UR7, 0x1, P0 ;  /* 0x000000072e0b7c11 */ /* 0x000fe400080f0eff */
[----:B------:R-:W-:Y:S01]  /*43c0*/  LEA.HI.X.SX32 R231, R13, UR7, 0x1, P6 ;  /* 0x000000070de77c11 */ /* 0x000fe2000b0f0eff */
[----:B------:R0:W-:Y:S01]  /*43d0*/  STL [R1+0x4c], R4 ;  /* 0x00004c0401007387 */ /* 0x0001e20000100800 */
[----:B------:R-:W-:-:S02]  /*43e0*/  LEA.HI.X.SX32 R13, R14, UR7, 0x1, P5 ;  /* 0x000000070e0d7c11 */ /* 0x000fc4000a8f0eff */
[C---:B------:R-:W-:Y:S02]  /*43f0*/  LEA R236, P5, R48.reuse, UR6, 0x1 ;  /* 0x0000000630ec7c11 */ /* 0x040fe4000f8a08ff */
[----:B------:R-:W-:Y:S02]  /*4400*/  LEA R15, P1, R17, UR6, 0x1 ;  /* 0x00000006110f7c11 */ /* 0x000fe4000f8208ff */
[----:B------:R-:W-:Y:S02]  /*4410*/  LEA.HI.X.SX32 R14, R48, UR7, 0x1, P5 ;  /* 0x00000007300e7c11 */ /* 0x000fe4000a8f0eff */
[----:B------:R-:W-:Y:S02]  /*4420*/  LEA R18, P6, R20, UR6, 0x1 ;  /* 0x0000000614127c11 */ /* 0x000fe4000f8c08ff */
[----:B0-----:R-:W-:Y:S02]  /*4430*/  LEA.HI.X.SX32 R4, R3, UR7, 0x1, P2 ;  /* 0x0000000703047c11 */ /* 0x001fe400090f0eff */
[----:B------:R-:W-:-:S02]  /*4440*/  LEA R3, P2, R16, UR6, 0x1 ;  /* 0x0000000610037c11 */ /* 0x000fc4000f8408ff */
[----:B------:R-:W-:Y:S02]  /*4450*/  LOP3.LUT R190, R2, 0x20, RZ, 0x3c, !PT ;  /* 0x0000002002be7812 */ /* 0x000fe400078e3cff */
[----:B------:R-:W-:Y:S01]  /*4460*/  LEA.HI.X.SX32 R233, R16, UR7, 0x1, P2 ;  /* 0x0000000710e97c11 */ /* 0x000fe200090f0eff */
[----:B------:R0:W-:Y:S01]  /*4470*/  STL [R1+0x50], R3 ;  /* 0x0000500301007387 */ /* 0x0001e20000100800 */
[----:B------:R-:W-:Y:S02]  /*4480*/  LEA.HI.X.SX32 R16, R17, UR7, 0x1, P1 ;  /* 0x0000000711107c11 */ /* 0x000fe400088f0eff */
[C---:B------:R-:W-:Y:S02]  /*4490*/  LEA R238, P1, R24.reuse, UR6, 0x1 ;  /* 0x0000000618ee7c11 */ /* 0x040fe4000f8208ff */
[----:B------:R-:W-:Y:S02]  /*44a0*/  LEA R21, P2, R23, UR6, 0x1 ;  /* 0x0000000617157c11 */ /* 0x000fe4000f8408ff */
[----:B------:R-:W-:-:S02]  /*44b0*/  LEA.HI.X.SX32 R17, R24, UR7, 0x1, P1 ;  /* 0x0000000718117c11 */ /* 0x000fc400088f0eff */
[C---:B------:R-:W-:Y:S02]  /*44c0*/  LOP3.LUT R187, R2.reuse, 0x40, RZ, 0x3c, !PT ;  /* 0x0000004002bb7812 */ /* 0x040fe400078e3cff */
[C---:B0-----:R-:W-:Y:S02]  /*44d0*/  LEA R3, P4, R19.reuse, UR6, 0x1 ;  /* 0x0000000613037c11 */ /* 0x041fe4000f8808ff */
[----:B------:R-:W-:Y:S02]  /*44e0*/  LOP3.LUT R186, R2, 0x60, RZ, 0x3c, !PT ;  /* 0x0000006002ba7812 */ /* 0x000fe400078e3cff */
[----:B------:R-:W-:Y:S01]  /*44f0*/  LEA.HI.X.SX32 R235, R19, UR7, 0x1, P4 ;  /* 0x0000000713eb7c11 */ /* 0x000fe2000a0f0eff */
[----:B------:R0:W-:Y:S01]  /*4500*/  STL [R1+0x54], R3 ;  /* 0x0000540301007387 */ /* 0x0001e20000100800 */
[----:B------:R-:W-:Y:S02]  /*4510*/  LEA.HI.X.SX32 R19, R20, UR7, 0x1, P6 ;  /* 0x0000000714137c11 */ /* 0x000fe4000b0f0eff */
[----:B------:R-:W-:-:S02]  /*4520*/  LEA R240, P6, R27, UR6, 0x1 ;  /* 0x000000061bf07c11 */ /* 0x000fc4000f8c08ff */
[C---:B------:R-:W-:Y:S02]  /*4530*/  LEA R152, P4, R26.reuse, UR6, 0x1 ;  /* 0x000000061a987c11 */ /* 0x040fe4000f8808ff */
[----:B------:R-:W-:Y:S02]  /*4540*/  LEA.HI.X.SX32 R20, R27, UR7, 0x1, P6 ;  /* 0x000000071b147c11 */ /* 0x000fe4000b0f0eff */
[----:B------:R-:W-:Y:S02]  /*4550*/  LEA.HI.X.SX32 R153, R26, UR7, 0x1, P4 ;  /* 0x000000071a997c11 */ /* 0x000fe4000a0f0eff */
[----:B------:R-:W-:Y:S02]  /*4560*/  CS2R R26, SRZ ;  /* 0x00000000001a7805 */ /* 0x000fe4000001ff00 */
[----:B0-----:R-:W-:Y:S02]  /*4570*/  LEA R3, P3, R22, UR6, 0x1 ;  /* 0x0000000616037c11 */ /* 0x001fe4000f8608ff */
[----:B------:R-:W-:-:S02]  /*4580*/  LEA R244, P4, R33, UR6, 0x1 ;  /* 0x0000000621f47c11 */ /* 0x000fc4000f8808ff */
[----:B------:R-:W-:Y:S01]  /*4590*/  LEA.HI.X.SX32 R237, R22, UR7, 0x1, P3 ;  /* 0x0000000716ed7c11 */ /* 0x000fe200098f0eff */
[----:B------:R0:W-:Y:S01]  /*45a0*/  STL [R1+0x58], R3 ;  /* 0x0000580301007387 */ /* 0x0001e20000100800 */
[----:B------:R-:W-:Y:S02]  /*45b0*/  LEA.HI.X.SX32 R22, R23, UR7, 0x1, P2 ;  /* 0x0000000717167c11 */ /* 0x000fe400090f0eff */
[C---:B------:R-:W-:Y:S02]  /*45c0*/  LEA R242, P2, R30.reuse, UR6, 0x1 ;  /* 0x000000061ef27c11 */ /* 0x040fe4000f8408ff */
[----:B------:R-:W-:Y:S02]  /*45d0*/  LEA R182, P3, R29, UR6, 0x1 ;  /* 0x000000061db67c11 */ /* 0x000fe4000f8608ff */
[----:B------:R-:W-:Y:S02]  /*45e0*/  LEA.HI.X.SX32 R23, R30, UR7, 0x1, P2 ;  /* 0x000000071e177c11 */ /* 0x000fe400090f0eff */
[----:B------:R-:W-:-:S02]  /*45f0*/  LEA.HI.X.SX32 R154, R33, UR7, 0x1, P4 ;  /* 0x00000007219a7c11 */ /* 0x000fc4000a0f0eff */
[----:B0-----:R-:W-:Y:S02]  /*4600*/  LEA R3, P0, R25, UR6, 0x1 ;  /* 0x0000000619037c11 */ /* 0x001fe4000f8008ff */
[----:B------:R-:W-:Y:S02]  /*4610*/  LEA.HI.X.SX32 R183, R29, UR7, 0x1, P3 ;  /* 0x000000071db77c11 */ /* 0x000fe400098f0eff */
[----:B------:R-:W-:Y:S01]  /*4620*/  LEA.HI.X.SX32 R239, R25, UR7, 0x1, P0 ;  /* 0x0000000719ef7c11 */ /* 0x000fe200080f0eff */
[----:B------:R0:W-:Y:S01]  /*4630*/  STL [R1+0x5c], R3 ;  /* 0x00005c0301007387 */ /* 0x0001e20000100800 */
[----:B------:R-:W-:Y:S02]  /*4640*/  LEA R246, P3, R36, UR6, 0x1 ;  /* 0x0000000624f67c11 */ /* 0x000fe4000f8608ff */
[----:B------:R-:W-:Y:S02]  /*4650*/  CS2R R24, SRZ ;  /* 0x0000000000187805 */ /* 0x000fe4000001ff00 */
[----:B------:R-:W-:-:S02]  /*4660*/  LEA R157, P0, R32, UR6, 0x1 ;  /* 0x00000006209d7c11 */ /* 0x000fc4000f8008ff */
[----:B------:R-:W-:Y:S02]  /*4670*/  LEA.HI.X.SX32 R156, R36, UR7, 0x1, P3 ;  /* 0x00000007249c7c11 */ /* 0x000fe400098f0eff */
[----:B------:R-:W-:Y:S02]  /*4680*/  LEA.HI.X.SX32 R158, R32, UR7, 0x1, P0 ;  /* 0x00000007209e7c11 */ /* 0x000fe400080f0eff */
[----:B------:R-:W-:Y:S02]  /*4690*/  CS2R R32, SRZ ;  /* 0x0000000000207805 */ /* 0x000fe4000001ff00 */
[C---:B------:R-:W-:Y:S02]  /*46a0*/  LEA R248, P0, R39.reuse, UR6, 0x1 ;  /* 0x0000000627f87c11 */ /* 0x040fe4000f8008ff */
[----:B0-----:R-:W-:Y:S02]  /*46b0*/  LEA R3, P5, R28, UR6, 0x1 ;  /* 0x000000061c037c11 */ /* 0x001fe4000f8a08ff */
[----:B------:R-:W-:-:S02]  /*46c0*/  LEA.HI.X.SX32 R159, R39, UR7, 0x1, P0 ;  /* 0x00000007279f7c11 */ /* 0x000fc400080f0eff */
[----:B------:R-:W-:Y:S01]  /*46d0*/  LEA.HI.X.SX32 R241, R28, UR7, 0x1, P5 ;  /* 0x000000071cf17c11 */ /* 0x000fe2000a8f0eff */
[----:B------:R0:W-:Y:S01]  /*46e0*/  STL [R1+0x60], R3 ;  /* 0x0000600301007387 */ /* 0x0001e20000100800 */
[C---:B------:R-:W-:Y:S02]  /*46f0*/  LEA R160, P5, R35.reuse, UR6, 0x1 ;  /* 0x0000000623a07c11 */ /* 0x040fe4000f8a08ff */
[----:B------:R-:W-:Y:S02]  /*4700*/  CS2R R28, SRZ ;  /* 0x00000000001c7805 */ /* 0x000fe4000001ff00 */
[----:B------:R-:W-:Y:S02]  /*4710*/  LEA.HI.X.SX32 R161, R35, UR7, 0x1, P5 ;  /* 0x0000000723a17c11 */ /* 0x000fe4000a8f0eff */
[----:B------:R-:W-:Y:S02]  /*4720*/  LEA R250, P5, R42, UR6, 0x1 ;  /* 0x000000062afa7c11 */ /* 0x000fe4000f8a08ff */
[----:B0-----:R-:W-:-:S02]  /*4730*/  LEA R3, P1, R31, UR6, 0x1 ;  /* 0x000000061f037c11 */ /* 0x001fc4000f8208ff */
[----:B------:R-:W-:Y:S02]  /*4740*/  LEA.HI.X.SX32 R162, R42, UR7, 0x1, P5 ;  /* 0x000000072aa27c11 */ /* 0x000fe4000a8f0eff */
[----:B------:R-:W-:Y:S01]  /*4750*/  LEA.HI.X.SX32 R243, R31, UR7, 0x1, P1 ;  /* 0x000000071ff37c11 */ /* 0x000fe200088f0eff */
[----:B------:R0:W-:Y:S01]  /*4760*/  STL [R1+0x64], R3 ;  /* 0x0000640301007387 */ /* 0x0001e20000100800 */
[C---:B------:R-:W-:Y:S02]  /*4770*/  LEA R163, P1, R38.reuse, UR6, 0x1 ;  /* 0x0000000626a37c11 */ /* 0x040fe4000f8208ff */
[----:B------:R-:W-:Y:S02]  /*4780*/  CS2R R30, SRZ ;  /* 0x00000000001e7805 */ /* 0x000fe4000001ff00 */
[----:B------:R-:W-:Y:S02]  /*4790*/  LEA.HI.X.SX32 R164, R38, UR7, 0x1, P1 ;  /* 0x0000000726a47c11 */ /* 0x000fe400088f0eff */
[----:B------:R-:W-:-:S02]  /*47a0*/  CS2R R38, SRZ ;  /* 0x0000000000267805 */ /* 0x000fc4000001ff00 */
[----:B------:R-:W-:Y:S02]  /*47b0*/  LEA R252, P1, R49, UR6, 0x1 ;  /* 0x0000000631fc7c11 */ /* 0x000fe4000f8208ff */
[----:B0-----:R-:W-:-:S04]  /*47c0*/  LEA R3, P6, R34, UR6, 0x1 ;  /* 0x0000000622037c11 */ /* 0x001fc8000f8c08ff */
[----:B------:R-:W-:Y:S01]  /*47d0*/  LEA.HI.X.SX32 R245, R34, UR7, 0x1, P6 ;  /* 0x0000000722f57c11 */ /* 0x000fe2000b0f0eff */
[----:B------:R0:W-:Y:S01]  /*47e0*/  STL [R1+0x68], R3 ;  /* 0x0000680301007387 */ /* 0x0001e20000100800 */
[C---:B------:R-:W-:Y:S02]  /*47f0*/  LEA R166, P6, R41.reuse, UR6, 0x1 ;  /* 0x0000000629a67c11 */ /* 0x040fe4000f8c08ff */
[----:B------:R-:W-:Y:S02]  /*4800*/  CS2R R34, SRZ ;  /* 0x0000000000227805 */ /* 0x000fe4000001ff00 */
[----:B------:R-:W-:Y:S02]  /*4810*/  LEA.HI.X.SX32 R167, R41, UR7, 0x1, P6 ;  /* 0x0000000729a77c11 */ /* 0x000fe4000b0f0eff */
[----:B------:R-:W-:Y:S02]  /*4820*/  LEA R165, P6, R55, UR6, 0x1 ;  /* 0x0000000637a57c11 */ /* 0x000fe4000f8c08ff */
[----:B0-----:R-:W-:-:S04]  /*4830*/  LEA R3, P2, R37, UR6, 0x1 ;  /* 0x0000000625037c11 */ /* 0x001fc8000f8408ff */
[----:B------:R-:W-:Y:S01]  /*4840*/  LEA.HI.X.SX32 R247, R37, UR7, 0x1, P2 ;  /* 0x0000000725f77c11 */ /* 0x000fe200090f0eff */
[----:B------:R0:W-:Y:S01]  /*4850*/  STL [R1+0x6c], R3 ;  /* 0x00006c0301007387 */ /* 0x0001e20000100800 */
[C---:B------:R-:W-:Y:S02]  /*4860*/  LEA R169, P2, R47.reuse, UR6, 0x1 ;  /* 0x000000062fa97c11 */ /* 0x040fe4000f8408ff */
[----:B------:R-:W-:Y:S02]  /*4870*/  CS2R R36, SRZ ;  /* 0x0000000000247805 */ /* 0x000fe4000001ff00 */
[----:B------:R-:W-:Y:S02]  /*4880*/  LEA.HI.X.SX32 R170, R47, UR7, 0x1, P2 ;  /* 0x000000072faa7c11 */ /* 0x000fe400090f0eff */
[----:B------:R-:W-:Y:S02]  /*4890*/  CS2R R46, SRZ ;  /* 0x00000000002e7805 */ /* 0x000fe4000001ff00 */
        /* <DEDUP_REMOVED lines=14> */
[----:B0-----:R-:W-:-:S05]  /*4980*/  LEA R3, P0, R51, UR6, 0x1 ;  /* 0x0000000633037c11 */ /* 0x001fca000f8008ff */
[----:B------:R0:W-:Y:S04]  /*4990*/  STL [R1+0x78], R3 ;  /* 0x0000780301007387 */ /* 0x0001e80000100800 */
[----:B------:R1:W-:Y:S01]  /*49a0*/  STL [R1+0x4], R165 ;  /* 0x000004a501007387 */ /* 0x0003e20000100800 */
[----:B0-----:R-:W-:Y:S02]  /*49b0*/  LEA R3, P5, R57, UR6, 0x1 ;  /* 0x0000000639037c11 */ /* 0x001fe4000f8a08ff */
[----:B-1----:R-:W-:-:S03]  /*49c0*/  LEA.HI.X.SX32 R165, R49, UR7, 0x1, P1 ;  /* 0x0000000731a57c11 */ /* 0x002fc600088f0eff */
[----:B------:R0:W-:Y:S01]  /*49d0*/  STL [R1+0x7c], R3 ;  /* 0x00007c0301007387 */ /* 0x0001e20000100800 */
[----:B------:R-:W-:Y:S02]  /*49e0*/  LEA R168, P1, R63, UR6, 0x1 ;  /* 0x000000063fa87c11 */ /* 0x000fe4000f8208ff */
[----:B------:R-:W-:Y:S02]  /*49f0*/  CS2R R48, SRZ ;  /* 0x0000000000307805 */ /* 0x000fe4000001ff00 */
[----:B0-----:R-:W-:-:S05]  /*4a00*/  LEA R3, P2, R61, UR6, 0x1 ;  /* 0x000000063d037c11 */ /* 0x001fca000f8408ff */
[----:B------:R0:W-:Y:S04]  /*4a10*/  STL [R1+0xc], R3 ;  /* 0x00000c0301007387 */ /* 0x0001e80000100800 */
[----:B------:R1:W-:Y:S01]  /*4a20*/  STL [R1+0x80], R168 ;  /* 0x000080a801007387 */ /* 0x0003e20000100800 */
[----:B0-----:R-:W-:Y:S02]  /*4a30*/  LEA.HI.X.SX32 R3, R51, UR7, 0x1, P0 ;  /* 0x0000000733037c11 */ /* 0x001fe400080f0eff */
[----:B------:R-:W-:Y:S02]  /*4a40*/  CS2R R50, SRZ ;  /* 0x0000000000327805 */ /* 0x000fe4000001ff00 */
[----:B------:R-:W-:Y:S02]  /*4a50*/  LEA R216, P0, R65, UR6, 0x1 ;  /* 0x0000000641d87c11 */ /* 0x000fe4000f8008ff */
[----:B-1----:R-:W-:Y:S01]  /*4a60*/  LEA.HI.X.SX32 R168, R55, UR7, 0x1, P6 ;  /* 0x0000000737a87c11 */ /* 0x002fe2000b0f0eff */
[----:B------:R0:W-:Y:S01]  /*4a70*/  STL [R1], R3 ;  /* 0x0000000301007387 */ /* 0x0001e20000100800 */
[----:B------:R-:W-:-:S02]  /*4a80*/  LEA R171, P6, R69, UR6, 0x1 ;  /* 0x0000000645ab7c11 */ /* 0x000fc4000f8c08ff */
[----:B------:R-:W-:Y:S02]  /*4a90*/  CS2R R54, SRZ ;  /* 0x0000000000367805 */ /* 0x000fe4000001ff00 */
[----:B------:R-:W-:Y:S02]  /*4aa0*/  LEA.HI.X.SX32 R177, R65, UR7, 0x1, P0 ;  /* 0x0000000741b17c11 */ /* 0x000fe400080f0eff */
        /* <DEDUP_REMOVED lines=8> */
[----:B------:R0:W-:Y:S01]  /*4b30*/  STL [R1+0x8], R3 ;  /* 0x0000080301007387 */ /* 0x0001e20000100800 */
        /* <DEDUP_REMOVED lines=16> */
[----:B0-----:R-:W-:-:S04]  /*4c40*/  LEA R3, P0, R79, UR6, 0x1 ;  /* 0x000000064f037c11 */ /* 0x001fc8000f8008ff */
[----:B------:R-:W-:Y:S01]  /*4c50*/  LEA.HI.X.SX32 R219, R79, UR7, 0x1, P0 ;  /* 0x000000074fdb7c11 */ /* 0x000fe200080f0eff */
[----:B------:R0:W-:Y:S01]  /*4c60*/  STL [R1+0x24], R3 ;  /* 0x0000240301007387 */ /* 0x0001e20000100800 */
[----:B------:R-:W-:Y:S02]  /*4c70*/  LEA R180, P0, R93, UR6, 0x1 ;  /* 0x000000065db47c11 */ /* 0x000fe4000f8008ff */
[----:B------:R-:W-:Y:S01]  /*4c80*/  CS2R R78, SRZ ;  /* 0x00000000004e7805 */ /* 0x000fe2000001ff00 */
[----:B------:R1:W-:Y:S01]  /*4c90*/  STL [R1+0x8c], R176 ;  /* 0x00008cb001007387 */ /* 0x0003e20000100800 */
[----:B0-----:R-:W-:Y:S02]  /*4ca0*/  LEA.HI.X.SX32 R3, R69, UR7, 0x1, P6 ;  /* 0x0000000745037c11 */ /* 0x001fe4000b0f0eff */
[----:B------:R-:W-:Y:S02]  /*4cb0*/  CS2R R68, SRZ ;  /* 0x0000000000447805 */ /* 0x000fe4000001ff00 */
[----:B------:R-:W-:-:S02]  /*4cc0*/  LEA R220, P6, R83, UR6, 0x1 ;  /* 0x0000000653dc7c11 */ /* 0x000fc4000f8c08ff */
[----:B-1----:R-:W-:Y:S01]  /*4cd0*/  LEA.HI.X.SX32 R176, R73, UR7, 0x1, P3 ;  /* 0x0000000749b07c11 */ /* 0x002fe200098f0eff */
[----:B------:R0:W-:Y:S01]  /*4ce0*/  STL [R1+0x18], R3 ;  /* 0x0000180301007387 */ /* 0x0001e20000100800 */
[----:B------:R-:W-:Y:S02]  /*4cf0*/  LEA R179, P3, R87, UR6, 0x1 ;  /* 0x0000000657b37c11 */ /* 0x000fe4000f8608ff */
[----:B------:R-:W-:Y:S02]  /*4d00*/  CS2R R72, SRZ ;  /* 0x0000000000487805 */ /* 0x000fe4000001ff00 */
[----:B0-----:R-:W-:-:S04]  /*4d10*/  LEA R3, P5, R85, UR6, 0x1 ;  /* 0x0000000655037c11 */ /* 0x001fc8000f8a08ff */
[----:B------:R-:W-:Y:S01]  /*4d20*/  LEA.HI.X.SX32 R221, R85, UR7, 0x1, P5 ;  /* 0x0000000755dd7c11 */ /* 0x000fe2000a8f0eff */
[----:B------:R0:W-:Y:S01]  /*4d30*/  STL [R1+0x2c], R3 ;  /* 0x00002c0301007387 */ /* 0x0001e20000100800 */
[----:B------:R-:W-:-:S03]  /*4d40*/  CS2R R84, SRZ ;  /* 0x0000000000547805 */ /* 0x000fc6000001ff00 */
[----:B------:R1:W-:Y:S01]  /*4d50*/  STL [R1+0x90], R179 ;  /* 0x000090b301007387 */ /* 0x0003e20000100800 */
[----:B0-----:R-:W-:Y:S02]  /*4d60*/  LEA.HI.X.SX32 R3, R75, UR7, 0x1, P2 ;  /* 0x000000074b037c11 */ /* 0x001fe400090f0eff */
[----:B------:R-:W-:Y:S02]  /*4d70*/  CS2R R74, SRZ ;  /* 0x00000000004a7805 */ /* 0x000fe4000001ff00 */
[----:B------:R-:W-:Y:S02]  /*4d80*/  LEA R222, P2, R89, UR6, 0x1 ;  /* 0x0000000659de7c11 */ /* 0x000fe4000f8408ff */
[----:B-1----:R-:W-:Y:S01]  /*4d90*/  LEA.HI.X.SX32 R179, R77, UR7, 0x1, P1 ;  /* 0x000000074db37c11 */ /* 0x002fe200088f0eff */
[----:B------:R0:W-:Y:S01]  /*4da0*/  STL [R1+0x20], R3 ;  /* 0x0000200301007387 */ /* 0x0001e20000100800 */
[----:B------:R-:W-:Y:S02]  /*4db0*/  LEA.HI.X.SX32 R214, R89, UR7, 0x1, P2 ;  /* 0x0000000759d67c11 */ /* 0x000fe400090f0eff */
[----:B------:R-:W-:-:S02]  /*4dc0*/  CS2R R76, SRZ ;  /* 0x00000000004c7805 */ /* 0x000fc4000001ff00 */
[----:B------:R-:W-:Y:S02]  /*4dd0*/  CS2R R88, SRZ ;  /* 0x0000000000587805 */ /* 0x000fe4000001ff00 */
[----:B0-----:R-:W-:-:S04]  /*4de0*/  LEA R3, P1, R91, UR6, 0x1 ;  /* 0x000000065b037c11 */ /* 0x001fc8000f8208ff */
[----:B------:R-:W-:Y:S01]  /*4df0*/  LEA.HI.X.SX32 R223, R91, UR7, 0x1, P1 ;  /* 0x000000075bdf7c11 */ /* 0x000fe200088f0eff */
[----:B------:R0:W-:Y:S01]  /*4e00*/  STL [R1+0x34], R3 ;  /* 0x0000340301007387 */ /* 0x0001e20000100800 */
[----:B------:R-:W-:-:S03]  /*4e10*/  CS2R R90, SRZ ;  /* 0x00000000005a7805 */ /* 0x000fc6000001ff00 */
[----:B------:R1:W-:Y:S04]  /*4e20*/  STL [R1+0x94], R180 ;  /* 0x000094b401007387 */ /* 0x0003e80000100800 */
[----:B------:R2:W-:Y:S01]  /*4e30*/  STL [R1+0x28], R185 ;  /* 0x000028b901007387 */ /* 0x0005e20000100800 */
[----:B0-----:R-:W-:Y:S02]  /*4e40*/  LEA R3, P4, R95, UR6, 0x1 ;  /* 0x000000065f037c11 */ /* 0x001fe4000f8808ff */
[----:B-1----:R-:W-:-:S03]  /*4e50*/  LEA.HI.X.SX32 R180, R83, UR7, 0x1, P6 ;  /* 0x0000000753b47c11 */ /* 0x002fc6000b0f0eff */
[----:B------:R0:W-:Y:S01]  /*4e60*/  STL [R1+0x3c], R3 ;  /* 0x00003c0301007387 */ /* 0x0001e20000100800 */
[----:B------:R-:W-:Y:S02]  /*4e70*/  LEA.HI.X.SX32 R224, R95, UR7, 0x1, P4 ;  /* 0x000000075fe07c11 */ /* 0x000fe4000a0f0eff */
[----:B------:R-:W-:Y:S02]  /*4e80*/  CS2R R82, SRZ ;  /* 0x0000000000527805 */ /* 0x000fe4000001ff00 */
[C---:B--2---:R-:W-:Y:S01]  /*4e90*/  LEA R185, P6, R225.reuse, UR6, 0x1 ;  /* 0x00000006e1b97c11 */ /* 0x044fe2000f8c08ff */
[----:B------:R-:W-:Y:S01]  /*4ea0*/  USHF.R.U32.HI UR6, URZ, 0x4, UR8 ;  /* 0x000000043f067899 */ /* 0x000fe20008011608 */
[----:B------:R-:W-:Y:S02]  /*4eb0*/  CS2R R94, SRZ ;  /* 0x00000000005e7805 */ /* 0x000fe4000001ff00 */
[----:B------:R-:W-:Y:S01]  /*4ec0*/  LEA.HI.X.SX32 R225, R225, UR7, 0x1, P6 ;  /* 0x00000007e1e17c11 */ /* 0x000fe2000b0f0eff */
[----:B------:R1:W-:Y:S01]  /*4ed0*/  STL [R1+0x40], R185 ;  /* 0x000040b901007387 */ /* 0x0003e20000100800 */
[----:B------:R-:W-:Y:S01]  /*4ee0*/  USGXT.U32 UR6, UR6, 0xe ;  /* 0x0000000e0606789a */ /* 0x000fe20008000000 */
[----:B0-----:R-:W-:-:S02]  /*4ef0*/  LEA.HI.X.SX32 R3, R87, UR7, 0x1, P3 ;  /* 0x0000000757037c11 */ /* 0x001fc400098f0eff */
[----:B------:R-:W-:-:S03]  /*4f00*/  CS2R R86, SRZ ;  /* 0x0000000000567805 */ /* 0x000fc6000001ff00 */
[----:B------:R0:W-:Y:S01]  /*4f10*/  STL [R1+0x30], R3 ;  /* 0x0000300301007387 */ /* 0x0001e20000100800 */
[----:B-1----:R-:W1:Y:S01]  /*4f20*/  LDC R185, c[0x0][0x23c] ;  /* 0x00008f00ffb97b82 */ /* 0x002e620000000800 */
[----:B0-----:R-:W-:Y:S02]  /*4f30*/  LEA.HI.X.SX32 R3, R93, UR7, 0x1, P0 ;  /* 0x000000075d037c11 */ /* 0x001fe400080f0eff */
[----:B------:R-:W-:Y:S01]  /*4f40*/  CS2R R92, SRZ ;  /* 0x00000000005c7805 */ /* 0x000fe2000001ff00 */
[----:B------:R-:W-:Y:S02]  /*4f50*/  UMOV UR7, URZ ;  /* 0x0000003f00077c82 */ /* 0x000fe40008000000 */
[----:B------:R-:W-:Y:S01]  /*4f60*/  UIADD3.64 UR14, UR6, -UR14, URZ ;  /* 0x8000000e060e7297 */ /* 0x000fe2000fffe03f */
[----:B------:R0:W-:Y:S04]  /*4f70*/  STL [R1+0x38], R3 ;  /* 0x0000380301007387 */ /* 0x0001e80000100800 */
[----:B------:R2:W-:Y:S04]  /*4f80*/  STL [R1+0xa8], R192 ;  /* 0x0000a8c001007387 */ /* 0x0005e80000100800 */
[----:B------:R-:W-:Y:S01]  /*4f90*/  STL [R1+0xa4], R193 ;  /* 0x0000a4c101007387 */ /* 0x000fe20000100800 */
[----:B0-----:R-:W-:Y:S01]  /*4fa0*/  LOP3.LUT R3, R0, 0x14, RZ, 0xfc, !PT ;  /* 0x0000001400037812 */ /* 0x001fe200078efcff */
[----:B-1----:R-:W-:-:S02]  /*4fb0*/  IMAD.SHL.U32 R184, R185, 0x20, RZ ;  /* 0x00000020b9b87824 */ /* 0x002fc400078e00ff */
[----:B------:R-:W-:Y:S02]  /*4fc0*/  IMAD R185, R191, R185, RZ ;  /* 0x000000b9bfb97224 */ /* 0x000fe400078e02ff */
[-C--:B------:R-:W-:Y:S01]  /*4fd0*/  IMAD R191, R133, R143.reuse, RZ ;  /* 0x0000008f85bf7224 */ /* 0x080fe200078e02ff */
[----:B------:R-:W-:Y:S01]  /*4fe0*/  CS2R R132, SRZ ;  /* 0x0000000000847805 */ /* 0x000fe2000001ff00 */
[-C--:B--2---:R-:W-:Y:S02]  /*4ff0*/  IMAD R192, R3, R143.reuse, RZ ;  /* 0x0000008f03c07224 */ /* 0x084fe400078e02ff */
[-C--:B------:R-:W-:Y:S01]  /*5000*/  IMAD R3, R135, R143.reuse, RZ ;  /* 0x0000008f87037224 */ /* 0x080fe200078e02ff */
[----:B------:R0:W-:Y:S01]  /*5010*/  STL [R1+0xa0], R191 ;  /* 0x0000a0bf01007387 */ /* 0x0001e20000100800 */
[-C--:B------:R-:W-:Y:S01]  /*5020*/  IMAD R3, R138, R143.reuse, RZ ;  /* 0x0000008f8a037224 */ /* 0x080fe200078e02ff */
[----:B------:R-:W-:Y:S01]  /*5030*/  CS2R R134, SRZ ;  /* 0x0000000000867805 */ /* 0x000fe2000001ff00 */
[----:B------:R-:W-:-:S02]  /*5040*/  IMAD R3, R141, R143, RZ ;  /* 0x0000008f8d037224 */ /* 0x000fc400078e02ff */
[-C--:B------:R-:W-:Y:S01]  /*5050*/  IMAD R3, R0, R143.reuse, RZ ;  /* 0x0000008f00037224 */ /* 0x080fe200078e02ff */
[----:B------:R-:W-:Y:S01]  /*5060*/  SHF.R.S32.HI R3, RZ, 0x1f, R185 ;  /* 0x0000001fff037819 */ /* 0x000fe200000114b9 */
[-C--:B------:R-:W-:Y:S02]  /*5070*/  IMAD R192, R137, R143.reuse, RZ ;  /* 0x0000008f89c07224 */ /* 0x080fe400078e02ff */
[-C--:B------:R-:W-:Y:S01]  /*5080*/  IMAD R192, R140, R143.reuse, RZ ;  /* 0x0000008f8cc07224 */ /* 0x080fe200078e02ff */
[C---:B------:R-:W-:Y:S01]  /*5090*/  SHF.L.U64.HI R3, R185.reuse, 0x1, R3 ;  /* 0x00000001b9037819 */ /* 0x040fe20000010203 */
[-C--:B0-----:R-:W-:Y:S01]  /*50a0*/  IMAD R191, R136, R143.reuse, RZ ;  /* 0x0000008f88bf7224 */ /* 0x081fe200078e02ff */
[----:B------:R-:W-:Y:S01]  /*50b0*/  CS2R R136, SRZ ;  /* 0x0000000000887805 */ /* 0x000fe2000001ff00 */
[----:B------:R-:W-:Y:S01]  /*50c0*/  IMAD.SHL.U32 R185, R185, 0x2, RZ ;  /* 0x00000002b9b97824 */ /* 0x000fe200078e00ff */
[----:B------:R-:W-:Y:S02]  /*50d0*/  CS2R R140, SRZ ;  /* 0x00000000008c7805 */ /* 0x000fe4000001ff00 */
[----:B------:R0:W-:Y:S02]  /*50e0*/  STL [R1+0x9c], R191 ;  /* 0x00009cbf01007387 */ /* 0x0001e40000100800 */
[----:B0-----:R-:W-:Y:S01]  /*50f0*/  IMAD R191, R139, R143, RZ ;  /* 0x0000008f8bbf7224 */ /* 0x001fe200078e02ff */
[----:B------:R-:W-:-:S04]  /*5100*/  CS2R R138, SRZ ;  /* 0x00000000008a7805 */ /* 0x000fc8000001ff00 */
[----:B------:R0:W-:Y:S02]  /*5110*/  STL [R1+0x98], R191 ;  /* 0x000098bf01007387 */ /* 0x0001e40000100800 */
[----:B0-----:R-:W-:Y:S01]  /*5120*/  IMAD R191, R142, R143, RZ ;  /* 0x0000008f8ebf7224 */ /* 0x001fe200078e02ff */
[----:B------:R-:W-:-:S07]  /*5130*/  CS2R R142, SRZ ;  /* 0x00000000008e7805 */ /* 0x000fce000001ff00 */
.L_x_1:
[----:B------:R-:W2:Y:S01]  /*5140*/  LDL R184, [R1+0x9c] ;  /* 0x00009c0001b87983 */ /* 0x000ea20000100800 */
[----:B------:R-:W0:Y:S03]  /*5150*/  LDC R186, c[0x0][0x238] ;  /* 0x00008e00ffba7b82 */ /* 0x000e260000000800 */
[----:B------:R1:W-:Y:S04]  /*5160*/  STL [R1+0xb4], R181 ;  /* 0x0000b4b501007387 */ /* 0x0003e80000100800 */
[----:B------:R-:W3:Y:S04]  /*5170*/  LDL R191, [R1+0xa4] ;  /* 0x0000a40001bf7983 */ /* 0x000ee80000100800 */
[----:B-1----:R-:W4:Y:S01]  /*5180*/  LDL R181, [R1+0x98] ;  /* 0x0000980001b57983 */ /* 0x002f220000100800 */
[----:B------:R-:W-:-:S02]  /*5190*/  ISETP.GE.AND P0, PT, R0, UR16, PT ;  /* 0x0000001000007c0c */ /* 0x000fc4000bf06270 */
[----:B------:R-:W-:Y:S02]  /*51a0*/  LOP3.LUT R190, R0, 0x8, RZ, 0xfc, !PT ;  /* 0x0000000800be7812 */ /* 0x000fe400078efcff */
[----:B------:R-:W-:Y:S02]  /*51b0*/  PRMT R204, RZ, 0x7610, R204 ;  /* 0x00007610ffcc7816 */ /* 0x000fe400000000cc */
[----:B------:R-:W-:Y:S01]  /*51c0*/  ISETP.GE.AND P1, PT, R190, UR16, PT ;  /* 0x00000010be007c0c */ /* 0x000fe2000bf26270 */
[----:B0-----:R-:W-:-:S04]  /*51d0*/  IMAD R186, R0, R186, RZ ;  /* 0x000000ba00ba7224 */ /* 0x001fc800078e02ff */
[----:B------:R-:W-:Y:S01]  /*51e0*/  IMAD.WIDE R186, R186, 0x2, R188 ;  /* 0x00000002baba7825 */ /* 0x000fe200078e02bc */
[----:B------:R-:W-:-:S04]  /*51f0*/  PRMT R203, RZ, 0x7610, R203 ;  /* 0x00007610ffcb7816 */ /* 0x000fc800000000cb */
[----:B------:R4:W5:Y:S01]  /*5200*/  @!P0 LDG.E.U16 R204, desc[UR10][R186.64] ;  /* 0x0000000abacc8981 */ /* 0x000962000c1e1500 */
[----:B------:R-:W-:-:S04]  /*5210*/  LOP3.LUT R190, R0, 0x10, RZ, 0xfc, !PT ;  /* 0x0000001000be7812 */ /* 0x000fc800078efcff */
[----:B------:R-:W-:Y:S02]  /*5220*/  ISETP.GE.AND P0, PT, R190, UR16, PT ;  /* 0x00000010be007c0c */ /* 0x000fe4000bf06270 */
[----:B------:R-:W-:Y:S02]  /*5230*/  PRMT R202, RZ, 0x7610, R202 ;  /* 0x00007610ffca7816 */ /* 0x000fe400000000ca */
[----:B------:R-:W-:Y:S02]  /*5240*/  LOP3.LUT R190, R0, 0x18, RZ, 0xfc, !PT ;  /* 0x0000001800be7812 */ /* 0x000fe400078efcff */
[----:B------:R-:W-:Y:S02]  /*5250*/  PRMT R201, RZ, 0x7610, R201 ;  /* 0x00007610ffc97816 */ /* 0x000fe400000000c9 */
[----:B------:R-:W-:Y:S02]  /*5260*/  PRMT R200, RZ, 0x7610, R200 ;  /* 0x00007610ffc87816 */ /* 0x000fe400000000c8 */
[----:B------:R-:W-:-:S02]  /*5270*/  PRMT R199, RZ, 0x7610, R199 ;  /* 0x00007610ffc77816 */ /* 0x000fc400000000c7 */
[----:B------:R-:W-:Y:S02]  /*5280*/  PRMT R198, RZ, 0x7610, R198 ;  /* 0x00007610ffc67816 */ /* 0x000fe400000000c6 */
[----:B------:R-:W-:Y:S02]  /*5290*/  PRMT R197, RZ, 0x7610, R197 ;  /* 0x00007610ffc57816 */ /* 0x000fe400000000c5 */
[----:B------:R-:W-:Y:S02]  /*52a0*/  PRMT R196, RZ, 0x7610, R196 ;  /* 0x00007610ffc47816 */ /* 0x000fe400000000c4 */
[----:B------:R-:W-:Y:S01]  /*52b0*/  PRMT R195, RZ, 0x7610, R195 ;  /* 0x00007610ffc37816 */ /* 0x000fe200000000c3 */
[----:B----4-:R-:W-:-:S05]  /*52c0*/  IMAD.WIDE R186, R181, 0x2, R188 ;  /* 0x00000002b5ba7825 */ /* 0x010fca00078e02bc */
[----:B------:R2:W4:Y:S02]  /*52d0*/  @!P1 LDG.E.U16 R203, desc[UR10][R186.64] ;  /* 0x0000000abacb9981 */ /* 0x000524000c1e1500 */
[----:B--2---:R-:W-:Y:S02]  /*52e0*/  IMAD.WIDE R186, R184, 0x2, R188 ;  /* 0x00000002b8ba7825 */ /* 0x004fe400078e02bc */
[----:B------:R-:W0:Y:S01]  /*52f0*/  LDC R184, c[0x0][0x238] ;  /* 0x00008e00ffb87b82 */ /* 0x000e220000000800 */
[----:B------:R-:W-:Y:S02]  /*5300*/  LOP3.LUT R181, R0, 0x2, RZ, 0xfc, !PT ;  /* 0x0000000200b57812 */ /* 0x000fe400078efcff */
[----:B------:R-:W-:Y:S01]  /*5310*/  ISETP.GE.AND P1, PT, R190, UR16, PT ;  /* 0x00000010be007c0c */ /* 0x000fe2000bf26270 */
[----:B------:R1:W2:Y:S02]  /*5320*/  @!P0 LDG.E.U16 R202, desc[UR10][R186.64] ;  /* 0x0000000abaca8981 */ /* 0x0002a4000c1e1500 */
[----:B-1----:R-:W-:-:S04]  /*5330*/  LOP3.LUT R186, R0, 0x2, RZ, 0xfc, !PT ;  /* 0x0000000200ba7812 */ /* 0x002fc800078efcff */
[----:B------:R-:W-:Y:S01]  /*5340*/  ISETP.GE.AND P0, PT, R186, UR16, PT ;  /* 0x00000010ba007c0c */ /* 0x000fe2000bf06270 */
[----:B0-----:R-:W-:Y:S02]  /*5350*/  IMAD R181, R181, R184, RZ ;  /* 0x000000b8b5b57224 */ /* 0x001fe400078e02ff */
[----:B------:R-:W0:Y:S01]  /*5360*/  LDC R184, c[0x0][0x238] ;  /* 0x00008e00ffb87b82 */ /* 0x000e220000000800 */
[----:B---3--:R-:W-:-:S05]  /*5370*/  IMAD.WIDE R186, R191, 0x2, R188 ;  /* 0x00000002bfba7825 */ /* 0x008fca00078e02bc */
[----:B------:R1:W3:Y:S02]  /*5380*/  @!P1 LDG.E.U16 R201, desc[UR10][R186.64] ;  /* 0x0000000abac99981 */ /* 0x0002e4000c1e1500 */
[----:B------:R-:W5:Y:S01]  /*5390*/  LDC R191, c[0x0][0x238] ;  /* 0x00008e00ffbf7b82 */ /* 0x000f620000000800 */
[----:B-1----:R-:W-:Y:S01]  /*53a0*/  IMAD.WIDE R186, R181, 0x2, R188 ;  /* 0x00000002b5ba7825 */ /* 0x002fe200078e02bc */
[----:B------:R-:W-:-:S04]  /*53b0*/  LOP3.LUT R181, R0, 0xa, RZ, 0xfc, !PT ;  /* 0x0000000a00b57812 */ /* 0x000fc800078efcff */
[----:B------:R1:W3:Y:S01]  /*53c0*/  @!P0 LDG.E.U16 R200, desc[UR10][R186.64] ;  /* 0x0000000abac88981 */ /* 0x0002e2000c1e1500 */
[----:B0-----:R-:W-:Y:S01]  /*53d0*/  IMAD R181, R181, R184, RZ ;  /* 0x000000b8b5b57224 */ /* 0x001fe200078e02ff */
[----:B-1----:R-:W-:-:S04]  /*53e0*/  LOP3.LUT R186, R0, 0xa, RZ, 0xfc, !PT ;  /* 0x0000000a00ba7812 */ /* 0x002fc800078efcff */
[----:B------:R-:W-:Y:S02]  /*53f0*/  ISETP.GE.AND P0, PT, R186, UR16, PT ;  /* 0x00000010ba007c0c */ /* 0x000fe4000bf06270 */
[C---:B------:R-:W-:Y:S02]  /*5400*/  LOP3.LUT R186, R0.reuse, 0x12, RZ, 0xfc, !PT ;  /* 0x0000001200ba7812 */ /* 0x040fe400078efcff */
[----:B------:R-:W-:Y:S02]  /*5410*/  LOP3.LUT R184, R0, 0x12, RZ, 0xfc, !PT ;  /* 0x0000001200b87812 */ /* 0x000fe400078efcff */
[----:B------:R-:W-:Y:S01]  /*5420*/  ISETP.GE.AND P1, PT, R186, UR16, PT ;  /* 0x00000010ba007c0c */ /* 0x000fe2000bf26270 */
[----:B------:R-:W-:-:S04]  /*5430*/  IMAD.WIDE R186, R181, 0x2, R188 ;  /* 0x00000002b5ba7825 */ /* 0x000fc800078e02bc */
[----:B-----5:R-:W-:Y:S02]  /*5440*/  IMAD R184, R184, R191, RZ ;  /* 0x000000bfb8b87224 */ /* 0x020fe400078e02ff */
[----:B------:R0:W5:Y:S01]  /*5450*/  @!P0 LDG.E.U16 R199, desc[UR10][R186.64] ;  /* 0x0000000abac78981 */ /* 0x000162000c1e1500 */
[----:B------:R-:W1:Y:S01]  /*5460*/  LDC R191, c[0x0][0x238] ;  /* 0x00008e00ffbf7b82 */ /* 0x000e620000000800 */
[----:B0-----:R-:W-:-:S07]  /*5470*/  IMAD.WIDE R186, R184, 0x2, R188 ;  /* 0x00000002b8ba7825 */ /* 0x001fce00078e02bc */
[----:B------:R-:W0:Y:S01]  /*5480*/  LDC R184, c[0x0][0x238] ;  /* 0x00008e00ffb87b82 */ /* 0x000e220000000800 */
[C---:B------:R-:W-:Y:S01]  /*5490*/  LOP3.LUT R181, R0.reuse, 0x1a, RZ, 0xfc, !PT ;  /* 0x0000001a00b57812 */ /* 0x040fe200078efcff */
[----:B------:R1:W5:Y:S03]  /*54a0*/  @!P1 LDG.E.U16 R198, desc[UR10][R186.64] ;  /* 0x0000000abac69981 */ /* 0x000366000c1e1500 */
[----:B------:R-:W-:Y:S02]  /*54b0*/  ISETP.GE.AND P1, PT, R181, UR16, PT ;  /* 0x00000010b5007c0c */ /* 0x000fe4000bf26270 */
[C---:B------:R-:W-:Y:S02]  /*54c0*/  LOP3.LUT R181, R0.reuse, 0x4, RZ, 0xfc, !PT ;  /* 0x0000000400b57812 */ /* 0x040fe400078efcff */
[C---:B------:R-:W-:Y:S02]  /*54d0*/  LOP3.LUT R190, R0.reuse, 0x1a, RZ, 0xfc, !PT ;  /* 0x0000001a00be7812 */ /* 0x040fe400078efcff */
[----:B-1----:R-:W-:-:S03]  /*54e0*/  LOP3.LUT R186, R0, 0x4, RZ, 0xfc, !PT ;  /* 0x0000000400ba7812 */ /* 0x002fc600078efcff */
[----:B------:R-:W-:Y:S02]  /*54f0*/  IMAD R190, R190, R191, RZ ;  /* 0x000000bfbebe7224 */ /* 0x000fe400078e02ff */
[----:B------:R-:W1:Y:S01]  /*5500*/  LDC R191, c[0x0][0x238] ;  /* 0x00008e00ffbf7b82 */ /* 0x000e620000000800 */
[----:B0-----:R-:W-:-:S07]  /*5510*/  IMAD R181, R181, R184, RZ ;  /* 0x000000b8b5b57224 */ /* 0x001fce00078e02ff */
[----:B------:R-:W0:Y:S01]  /*5520*/  LDC R184, c[0x0][0x238] ;  /* 0x00008e00ffb87b82 */ /* 0x000e220000000800 */
[----:B------:R-:W-:Y:S01]  /*5530*/  ISETP.GE.AND P0, PT, R186, UR16, PT ;  /* 0x00000010ba007c0c */ /* 0x000fe2000bf06270 */
[----:B------:R-:W-:-:S05]  /*5540*/  IMAD.WIDE R186, R190, 0x2, R188 ;  /* 0x00000002beba7825 */ /* 0x000fca00078e02bc */
[----:B------:R1:W5:Y:S02]  /*5550*/  @!P1 LDG.E.U16 R197, desc[UR10][R186.64] ;  /* 0x0000000abac59981 */ /* 0x000364000c1e1500 */
[----:B-1----:R-:W-:Y:S01]  /*5560*/  IMAD.WIDE R186, R181, 0x2, R188 ;  /* 0x00000002b5ba7825 */ /* 0x002fe200078e02bc */
[----:B------:R-:W-:-:S04]  /*5570*/  LOP3.LUT R181, R0, 0xc, RZ, 0xfc, !PT ;  /* 0x0000000c00b57812 */ /* 0x000fc800078efcff */
[----:B------:R1:W5:Y:S01]  /*5580*/  @!P0 LDG.E.U16 R196, desc[UR10][R186.64] ;  /* 0x0000000abac48981 */ /* 0x000362000c1e1500 */
[----:B0-----:R-:W-:Y:S02]  /*5590*/  IMAD R181, R181, R184, RZ ;  /* 0x000000b8b5b57224 */ /* 0x001fe400078e02ff */
[----:B------:R-:W0:Y:S01]  /*55a0*/  LDC R184, c[0x0][0x238] ;  /* 0x00008e00ffb87b82 */ /* 0x000e220000000800 */
[----:B-1----:R-:W-:-:S04]  /*55b0*/  LOP3.LUT R186, R0, 0xc, RZ, 0xfc, !PT ;  /* 0x0000000c00ba7812 */ /* 0x002fc800078efcff */
[----:B------:R-:W-:Y:S02]  /*55c0*/  ISETP.GE.AND P0, PT, R186, UR16, PT ;  /* 0x00000010ba007c0c */ /* 0x000fe4000bf06270 */
[----:B------:R-:W-:-:S04]  /*55d0*/  LOP3.LUT R186, R0, 0x14, RZ, 0xfc, !PT ;  /* 0x0000001400ba7812 */ /* 0x000fc800078efcff */
[----:B------:R-:W-:Y:S01]  /*55e0*/  ISETP.GE.AND P1, PT, R186, UR16, PT ;  /* 0x00000010ba007c0c */ /* 0x000fe2000bf26270 */
[----:B------:R-:W-:Y:S01]  /*55f0*/  IMAD.WIDE R186, R181, 0x2, R188 ;  /* 0x00000002b5ba7825 */ /* 0x000fe200078e02bc */
[----:B------:R-:W-:-:S05]  /*5600*/  LOP3.LUT R181, R0, 0x14, RZ, 0xfc, !PT ;  /* 0x0000001400b57812 */ /* 0x000fca00078efcff */
[----:B------:R1:W5:Y:S01]  /*5610*/  @!P0 LDG.E.U16 R195, desc[UR10][R186.64] ;  /* 0x0000000abac38981 */ /* 0x000362000c1e1500 */
[----:B0-----:R-:W-:-:S04]  /*5620*/  IMAD R181, R181, R184, RZ ;  /* 0x000000b8b5b57224 */ /* 0x001fc800078e02ff */
[----:B-1----:R-:W-:Y:S02]  /*5630*/  IMAD.WIDE R186, R181, 0x2, R188 ;  /* 0x00000002b5ba7825 */ /* 0x002fe400078e02bc */
[----:B------:R-:W4:Y:S01]  /*5640*/  LDL R181, [R1+0xa8] ;  /* 0x0000a80001b57983 */ /* 0x000f220000100800 */
[----:B------:R-:W-:-:S04]  /*5650*/  LOP3.LUT R190, R0, 0x1c, RZ, 0xfc, !PT ;  /* 0x0000001c00be7812 */ /* 0x000fc800078efcff */
[----:B------:R-:W-:Y:S02]  /*5660*/  ISETP.GE.AND P0, PT, R190, UR16, PT ;  /* 0x00000010be007c0c */ /* 0x000fe4000bf06270 */
[----:B------:R-:W0:Y:S01]  /*5670*/  LDC R190, c[0x0][0x238] ;  /* 0x00008e00ffbe7b82 */ /* 0x000e220000000800 */
[----:B------:R-:W-:Y:S02]  /*5680*/  LOP3.LUT R184, R0, 0x1c, RZ, 0xfc, !PT ;  /* 0x0000001c00b87812 */ /* 0x000fe400078efcff */
[----:B------:R-:W-:Y:S02]  /*5690*/  PRMT R194, RZ, 0x7610, R194 ;  /* 0x00007610ffc27816 */ /* 0x000fe400000000c2 */
[----:B------:R-:W-:-:S04]  /*56a0*/  PRMT R193, RZ, 0x7610, R193 ;  /* 0x00007610ffc17816 */ /* 0x000fc800000000c1 */
[----:B------:R1:W5:Y:S01]  /*56b0*/  @!P1 LDG.E.U16 R194, desc[UR10][R186.64] ;  /* 0x0000000abac29981 */ /* 0x000362000c1e1500 */
[----:B0-----:R-:W-:Y:S02]  /*56c0*/  IMAD R184, R184, R190, RZ ;  /* 0x000000beb8b87224 */ /* 0x001fe400078e02ff */
[----:B------:R-:W0:Y:S02]  /*56d0*/  S2R R190, SR_TID.X ;  /* 0x0000000000be7919 */ /* 0x000e240000002100 */
[----:B-1----:R-:W-:Y:S01]  /*56e0*/  IMAD.WIDE R186, R184, 0x2, R188 ;  /* 0x00000002b8ba7825 */ /* 0x002fe200078e02bc */
[----:B------:R-:W-:-:S04]  /*56f0*/  LOP3.LUT R184, R0, 0x6, RZ, 0xfc, !PT ;  /* 0x0000000600b87812 */ /* 0x000fc800078efcff */
[----:B------:R1:W5:Y:S01]  /*5700*/  @!P0 LDG.E.U16 R193, desc[UR10][R186.64] ;  /* 0x0000000abac18981 */ /* 0x000362000c1e1500 */
[----:B------:R-:W-:Y:S01]  /*5710*/  IMAD R184, R184, R191, RZ ;  /* 0x000000bfb8b87224 */ /* 0x000fe200078e02ff */
[----:B-1----:R-:W-:-:S04]  /*5720*/  LOP3.LUT R186, R0, 0x6, RZ, 0xfc, !PT ;  /* 0x0000000600ba7812 */ /* 0x002fc800078efcff */
[----:B------:R-:W-:Y:S01]  /*5730*/  ISETP.GE.AND P0, PT, R186, UR16, PT ;  /* 0x00000010ba007c0c */ /* 0x000fe2000bf06270 */
[----:B------:R-:W-:Y:S01]  /*5740*/  IMAD.WIDE R186, R184, 0x2, R188 ;  /* 0x00000002b8ba7825 */ /* 0x000fe200078e02bc */
[----:B------:R-:W-:Y:S01]  /*5750*/  PRMT R192, RZ, 0x7610, R192 ;  /* 0x00007610ffc07816 */ /* 0x000fe200000000c0 */
[----:B------:R-:W2:Y:S10]  /*5760*/  LDL.LU R184, [R1+0x40] ;  /* 0x0000400001b87983 */ /* 0x000eb40000300800 */
[----:B------:R0:W5:Y:S02]  /*5770*/  @!P0 LDG.E.U16 R192, desc[UR10][R186.64] ;  /* 0x0000000abac08981 */ /* 0x000164000c1e1500 */
[----:B0-----:R-:W-:-:S04]  /*5780*/  LEA.HI R186, R190, 0xe, RZ, 0x1a ;  /* 0x0000000ebeba7811 */ /* 0x001fc800078fd0ff */
[----:B------:R-:W-:Y:S02]  /*5790*/  ISETP.GE.AND P0, PT, R186, UR16, PT ;  /* 0x00000010ba007c0c */ /* 0x000fe4000bf06270 */
[----:B------:R-:W-:Y:S02]  /*57a0*/  LOP3.LUT R186, R0, 0x16, RZ, 0xfc, !PT ;  /* 0x0000001600ba7812 */ /* 0x000fe400078efcff */
[----:B------:R-:W-:Y:S01]  /*57b0*/  PRMT R213, RZ, 0x7610, R213 ;  /* 0x00007610ffd57816 */ /* 0x000fe200000000d5 */
[----:B------:R-:W3:Y:S01]  /*57c0*/  LDL.LU R0, [R1+0x94] ;  /* 0x0000940001007983 */ /* 0x000ee20000300800 */
[----:B------:R-:W-:Y:S01]  /*57d0*/  ISETP.GE.AND P1, PT, R186, UR16, PT ;  /* 0x00000010ba007c0c */ /* 0x000fe2000bf26270 */
[----:B----4-:R-:W-:Y:S02]  /*57e0*/  IMAD.WIDE R186, R181, 0x2, R188 ;  /* 0x00000002b5ba7825 */ /* 0x010fe400078e02bc */
[----:B------:R-:W4:Y:S04]  /*57f0*/  LDL.LU R181, [R1+0x38] ;  /* 0x0000380001b57983 */ /* 0x000f280000300800 */
[----:B------:R0:W5:Y:S04]  /*5800*/  @!P0 LDG.E.U16 R213, desc[UR10][R186.64] ;  /* 0x0000000abad58981 */ /* 0x000168000c1e1500 */
[----:B------:R-:W2:Y:S01]  /*5810*/  LDL R187, [R1+0xa0] ;  /* 0x0000a00001bb7983 */ /* 0x000ea20000100800 */
[----:B------:R-:W0:Y:S01]  /*5820*/  S2R R191, SR_TID.X ;  /* 0x0000000000bf7919 */ /* 0x000e220000002100 */
[----:B------:R-:W-:-:S02]  /*5830*/  PRMT R207, RZ, 0x7610, R207 ;  /* 0x00007610ffcf7816 */ /* 0x000fc400000000cf */
[----:B0-----:R-:W-:Y:S02]  /*5840*/  LEA.HI R186, R191, 0x1e, RZ, 0x1a ;  /* 0x0000001ebfba7811 */ /* 0x001fe400078fd0ff */
[----:B------:R-:W0:Y:S02]  /*5850*/  LDC R191, c[0x0][0x238] ;  /* 0x00008e00ffbf7b82 */ /* 0x000e240000000800 */
[C---:B------:R-:W-:Y:S02]  /*5860*/  ISETP.GE.AND P0, PT, R186.reuse, UR16, PT ;  /* 0x00000010ba007c0c */ /* 0x040fe4000bf06270 */
[----:B------:R-:W-:Y:S01]  /*5870*/  PRMT R208, RZ, 0x7610, R208 ;  /* 0x00007610ffd07816 */ /* 0x000fe200000000d0 */
[----:B0-----:R-:W-:Y:S01]  /*5880*/  IMAD R191, R186, R191, RZ ;  /* 0x000000bfbabf7224 */ /* 0x001fe200078e02ff */
[----:B------:R-:W-:Y:S01]  /*5890*/  LOP3.LUT R190, R190, 0x1f, RZ, 0xc0, !PT ;  /* 0x0000001fbebe7812 */ /* 0x000fe200078ec0ff */
[----:B------:R-:W-:Y:S04]  /*58a0*/  STL [R1+0xbc], R188 ;  /* 0x0000bcbc01007387 */ /* 0x000fe80000100800 */
[----:B------:R0:W-:Y:S01]  /*58b0*/  STL [R1+0xb8], R189 ;  /* 0x0000b8bd01007387 */ /* 0x0001e20000100800 */
[----:B------:R-:W-:-:S02]  /*58c0*/  PRMT R209, RZ, 0x7610, R209 ;  /* 0x00007610ffd17816 */ /* 0x000fc400000000d1 */
[----:B------:R-:W-:Y:S01]  /*58d0*/  PRMT R211, RZ, 0x7610, R211 ;  /* 0x00007610ffd37816 */ /* 0x000fe200000000d3 */
[----:B--2---:R-:W-:-:S05]  /*58e0*/  IMAD.WIDE R186, R187, 0x2, R188 ;  /* 0x00000002bbba7825 */ /* 0x004fca00078e02bc */
[----:B------:R1:W2:Y:S02]  /*58f0*/  @!P1 LDG.E.U16 R207, desc[UR10][R186.64] ;  /* 0x0000000abacf9981 */ /* 0x0002a4000c1e1500 */
[----:B-1----:R-:W-:Y:S02]  /*5900*/  IMAD.WIDE R186, R191, 0x2, R188 ;  /* 0x00000002bfba7825 */ /* 0x002fe400078e02bc */
[----:B0-----:R-:W5:Y:S04]  /*5910*/  LDL.LU R189, [R1+0x2c] ;  /* 0x00002c0001bd7983 */ /* 0x001f680000300800 */
[----:B------:R0:W2:Y:S01]  /*5920*/  @!P0 LDG.E.U16 R208, desc[UR10][R186.64] ;  /* 0x0000000abad08981 */ /* 0x0000a2000c1e1500 */
[----:B------:R-:W-:Y:S01]  /*5930*/  BAR.SYNC.DEFER_BLOCKING 0x0 ;  /* 0x0000000000007b1d */ /* 0x000fe20000010000 */
[----:B------:R-:W-:-:S02]  /*5940*/  ISETP.GE.AND P0, PT, R190, UR16, PT ;  /* 0x00000010be007c0c */ /* 0x000fc4000bf06270 */
[----:B0-----:R-:W-:-:S03]  /*5950*/  IADD3 R186, P1, R184, R185, RZ ;  /* 0x000000b9b8ba7210 */ /* 0x001fc60007f3e0ff */
[----:B------:R-:W2:Y:S02]  /*5960*/  LDL.LU R188, [R1+0x8c] ;  /* 0x00008c0001bc7983 */ /* 0x000ea40000300800 */
[----:B------:R-:W-:Y:S02]  /*5970*/  IMAD.X R187, R225, 0x1, R3, P1 ;  /* 0x00000001e1bb7824 */ /* 0x000fe400008e0603 */
[----:B------:R0:W-:Y:S04]  /*5980*/  STL [R1+0xc0], R225 ;  /* 0x0000c0e101007387 */ /* 0x0001e80000100800 */
[----:B0-----:R-:W2:Y:S04]  /*5990*/  LDL.LU R225, [R1+0x1c] ;  /* 0x00001c0001e17983 */ /* 0x001ea80000300800 */
[----:B------:R3:W2:Y:S02]  /*59a0*/  @!P0 LDG.E.U16 R209, desc[UR10][R186.64] ;  /* 0x0000000abad18981 */ /* 0x0006a4000c1e1500 */
[----:B---3--:R-:W-:-:S02]  /*59b0*/  IADD3 R186, P1, R0, R185, RZ ;  /* 0x000000b900ba7210 */ /* 0x008fc40007f3e0ff */
[----:B------:R0:W-:Y:S03]  /*59c0*/  STL [R1+0xc4], R0 ;  /* 0x0000c40001007387 */ /* 0x0001e60000100800 */
[----:B----4-:R-:W-:-:S05]  /*59d0*/  IMAD.X R187, R181, 0x1, R3, P1 ;  /* 0x00000001b5bb7824 */ /* 0x010fca00008e0603 */
[----:B------:R1:W3:Y:S04]  /*59e0*/  @!P0 LDG.E.U16 R211, desc[UR10][R186.64] ;  /* 0x0000000abad38981 */ /* 0x0002e8000c1e1500 */
[----:B0-----:R-:W4:Y:S04]  /*59f0*/  LDL.LU R0, [R1+0x84] ;  /* 0x0000840001007983 */ /* 0x001f280000300800 */
[----:B------:R0:W-:Y:S01]  /*5a00*/  STL [R1+0xc8], R181 ;  /* 0x0000c8b501007387 */ /* 0x0001e20000100800 */
[----:B-1----:R-:W-:-:S03]  /*5a10*/  IADD3 R186, P1, R222, R185, RZ ;  /* 0x000000b9deba7210 */ /* 0x002fc60007f3e0ff */
[----:B0-----:R-:W3:Y:S04]  /*5a20*/  LDL.LU R181, [R1+0x18] ;  /* 0x0000180001b57983 */ /* 0x001ee80000300800 */
[----:B------:R0:W-:Y:S04]  /*5a30*/  STL [R1+0xcc], R222 ;  /* 0x0000ccde01007387 */ /* 0x0001e80000100800 */
[----:B0-----:R-:W4:Y:S01]  /*5a40*/  LDL R222, [R1+0x28] ;  /* 0x0000280001de7983 */ /* 0x001f220000100800 */
[----:B------:R-:W-:Y:S01]  /*5a50*/  PRMT R212, RZ, 0x7610, R212 ;  /* 0x00007610ffd47816 */ /* 0x000fe200000000d4 */
[----:B------:R-:W-:-:S05]  /*5a60*/  IMAD.X R187, R214, 0x1, R3, P1 ;  /* 0x00000001d6bb7824 */ /* 0x000fca00008e0603 */
[----:B------:R5:W3:Y:S01]  /*5a70*/  @!P0 LDG.E.U16 R212, desc[UR10][R186.64] ;  /* 0x0000000abad48981 */ /* 0x000ae2000c1e1500 */
[----:B------:R-:W-:-:S03]  /*5a80*/  PRMT R210, RZ, 0x7610, R210 ;  /* 0x00007610ffd27816 */ /* 0x000fc600000000d2 */
[----:B------:R-:W-:Y:S01]  /*5a90*/  STL [R1+0xd0], R214 ;  /* 0x0000d0d601007387 */ /* 0x000fe20000100800 */
[----:B-----5:R-:W-:-:S05]  /*5aa0*/  IADD3 R186, P1, R189, R185, RZ ;  /* 0x000000b9bdba7210 */ /* 0x020fca0007f3e0ff */
[----:B------:R-:W-:Y:S01]  /*5ab0*/  IMAD.X R187, R221, 0x1, R3, P1 ;  /* 0x00000001ddbb7824 */ /* 0x000fe200008e0603 */
[----:B------:R-:W-:-:S04]  /*5ac0*/  IADD3 R190, P1, R226, R185, RZ ;  /* 0x000000b9e2be7210 */ /* 0x000fc80007f3e0ff */
[----:B------:R0:W5:Y:S01]  /*5ad0*/  @!P0 LDG.E.U16 R210, desc[UR10][R186.64] ;  /* 0x0000000abad28981 */ /* 0x000162000c1e1500 */
[----:B------:R-:W-:-:S03]  /*5ae0*/  IMAD.X R191, R155, 0x1, R3, P1 ;  /* 0x000000019bbf7824 */ /* 0x000fc600008e0603 */
[----:B------:R-:W-:Y:S01]  /*5af0*/  STL [R1+0xd4], R189 ;  /* 0x0000d4bd01007387 */ /* 0x000fe20000100800 */
[----:B0-----:R-:W-:-:S03]  /*5b00*/  PRMT R186, RZ, 0x7610, R186 ;  /* 0x00007610ffba7816 */ /* 0x001fc600000000ba */
[----:B------:R-:W-:Y:S04]  /*5b10*/  STL [R1+0xd8], R221 ;  /* 0x0000d8dd01007387 */ /* 0x000fe80000100800 */
[----:B------:R-:W-:Y:S04]  /*5b20*/  STL [R1+0x108], R226 ;  /* 0x000108e201007387 */ /* 0x000fe80000100800 */
[----:B------:R0:W5:Y:S04]  /*5b30*/  @!P0 LDG.E.U16 R186, desc[UR10][R190.64] ;  /* 0x0000000abeba8981 */ /* 0x000168000c1e1500 */
[----:B------:R-:W-:Y:S04]  /*5b40*/  STL [R1+0x10c], R155 ;  /* 0x00010c9b01007387 */ /* 0x000fe80000100800 */
[----:B--2---:R1:W-:Y:S01]  /*5b50*/  STL [R1+0xdc], R188 ;  /* 0x0000dcbc01007387 */ /* 0x0043e20000100800 */
[----:B0-----:R-:W-:-:S03]  /*5b60*/  IADD3 R190, P1, R188, R185, RZ ;  /* 0x000000b9bcbe7210 */ /* 0x001fc60007f3e0ff */
[----:B-1----:R-:W2:Y:S04]  /*5b70*/  LDL.LU R188, [R1+0x6c] ;  /* 0x00006c0001bc7983 */ /* 0x002ea80000300800 */
[----:B------:R-:W5:Y:S04]  /*5b80*/  LDL.LU R221, [R1+0x74] ;  /* 0x0000740001dd7983 */ /* 0x000f680000300800 */
[----:B------:R-:W2:Y:S04]  /*5b90*/  LDL.LU R189, [R1+0x8] ;  /* 0x0000080001bd7983 */ /* 0x000ea80000300800 */
[----:B------:R-:W5:Y:S01]  /*5ba0*/  LDL.LU R214, [R1+0x7c] ;  /* 0x00007c0001d67983 */ /* 0x000f620000300800 */
[----:B----4-:R-:W-:-:S03]  /*5bb0*/  IMAD.X R191, R222, 0x1, R3, P1 ;  /* 0x00000001debf7824 */ /* 0x010fc600008e0603 */
[----:B------:R-:W4:Y:S01]  /*5bc0*/  LDL.LU R222, [R1+0xc] ;  /* 0x00000c0001de7983 */ /* 0x000f220000300800 */
[----:B------:R-:W-:-:S06]  /*5bd0*/  PRMT R206, RZ, 0x7610, R206 ;  /* 0x00007610ffce7816 */ /* 0x000fcc00000000ce */
[----:B------:R0:W2:Y:S01]  /*5be0*/  @!P0 LDG.E.U16 R206, desc[UR10][R190.64] ;  /* 0x0000000abece8981 */ /* 0x0000a2000c1e1500 */
[----:B------:R-:W-:Y:S02]  /*5bf0*/  PRMT R205, RZ, 0x7610, R205 ;  /* 0x00007610ffcd7816 */ /* 0x000fe400000000cd */
[----:B0-----:R-:W-:-:S05]  /*5c00*/  IADD3 R190, P1, R218, R185, RZ ;  /* 0x000000b9dabe7210 */ /* 0x001fca0007f3e0ff */
[----:B------:R-:W-:Y:S01]  /*5c10*/  IMAD.X R191, R179, 0x1, R3, P1 ;  /* 0x00000001b3bf7824 */ /* 0x000fe200008e0603 */
[----:B------:R0:W-:Y:S04]  /*5c20*/  STS.U16 [R2+UR8+0x4000], R204 ;  /* 0x004000cc02007988 */ /* 0x0001e80008000408 */
[----:B------:R1:W2:Y:S01]  /*5c30*/  @!P0 LDG.E.U16 R205, desc[UR10][R190.64] ;  /* 0x0000000abecd8981 */ /* 0x0002a2000c1e1500 */
[----:B0-----:R-:W-:Y:S02]  /*5c40*/  PRMT R204, RZ, 0x7610, R204 ;  /* 0x00007610ffcc7816 */ /* 0x001fe400000000cc */
[----:B-1----:R-:W-:-:S05]  /*5c50*/  IADD3 R190, P1, R225, R185, RZ ;  /* 0x000000b9e1be7210 */ /* 0x002fca0007f3e0ff */
[----:B------:R-:W-:Y:S01]  /*5c60*/  IMAD.X R191, R176, 0x1, R3, P1 ;  /* 0x00000001b0bf7824 */ /* 0x000fe200008e0603 */
[----:B------:R0:W-:Y:S04]  /*5c70*/  STS.U16 [R2+UR8+0x4400], R203 ;  /* 0x004400cb02007988 */ /* 0x0001e80008000408 */
[----:B------:R1:W2:Y:S01]  /*5c80*/  @!P0 LDG.E.U16 R204, desc[UR10][R190.64] ;  /* 0x0000000abecc8981 */ /* 0x0002a2000c1e1500 */
[----:B0-----:R-:W-:Y:S02]  /*5c90*/  PRMT R203, RZ, 0x7610, R203 ;  /* 0x00007610ffcb7816 */ /* 0x001fe400000000cb */
[----:B-1----:R-:W-:-:S05]  /*5ca0*/  IADD3 R190, P1, R0, R185, RZ ;  /* 0x000000b900be7210 */ /* 0x002fca0007f3e0ff */
[----:B---3--:R-:W-:Y:S01]  /*5cb0*/  IMAD.X R191, R181, 0x1, R3, P1 ;  /* 0x00000001b5bf7824 */ /* 0x008fe200008e0603 */
[----:B------:R0:W-:Y:S04]  /*5cc0*/  STS.U16 [R2+UR8+0x4800], R202 ;  /* 0x004800ca02007988 */ /* 0x0001e80008000408 */
[----:B------:R1:W3:Y:S01]  /*5cd0*/  @!P0 LDG.E.U16 R203, desc[UR10][R190.64] ;  /* 0x0000000abecb8981 */ /* 0x0002e2000c1e1500 */
[----:B0-----:R-:W-:Y:S02]  /*5ce0*/  PRMT R202, RZ, 0x7610, R202 ;  /* 0x00007610ffca7816 */ /* 0x001fe400000000ca */
[----:B-1----:R-:W-:-:S05]  /*5cf0*/  IADD3 R190, P1, R216, R185, RZ ;  /* 0x000000b9d8be7210 */ /* 0x002fca0007f3e0ff */
[----:B------:R-:W-:Y:S01]  /*5d00*/  IMAD.X R191, R177, 0x1, R3, P1 ;  /* 0x00000001b1bf7824 */ /* 0x000fe200008e0603 */
[----:B------:R0:W-:Y:S04]  /*5d10*/  STS.U16 [R2+UR8+0x4c00], R201 ;  /* 0x004c00c902007988 */ /* 0x0001e80008000408 */
[----:B------:R4:W3:Y:S01]  /*5d20*/  @!P0 LDG.E.U16 R202, desc[UR10][R190.64] ;  /* 0x0000000abeca8981 */ /* 0x0008e2000c1e1500 */
[----:B------:R-:W-:Y:S02]  /*5d30*/  LOP3.LUT R155, R2, 0x20, RZ, 0x3c, !PT ;  /* 0x00000020029b7812 */ /* 0x000fe400078e3cff */
[----:B0-----:R-:W-:-:S03]  /*5d40*/  PRMT R201, RZ, 0x7610, R201 ;  /* 0x00007610ffc97816 */ /* 0x001fc600000000c9 */
[----:B------:R0:W-:Y:S04]  /*5d50*/  STS.U16 [R155+UR8+0x4100], R200 ;  /* 0x004100c89b007988 */ /* 0x0001e80008000408 */
[----:B------:R-:W-:Y:S04]  /*5d60*/  STL [R1+0xe0], R218 ;  /* 0x0000e0da01007387 */ /* 0x000fe80000100800 */
[----:B------:R1:W-:Y:S01]  /*5d70*/  STL [R1+0xe4], R179 ;  /* 0x0000e4b301007387 */ /* 0x0003e20000100800 */
[----:B0-----:R-:W-:-:S03]  /*5d80*/  PRMT R200, RZ, 0x7610, R200 ;  /* 0x00007610ffc87816 */ /* 0x001fc600000000c8 */
[----:B-1----:R-:W3:Y:S04]  /*5d90*/  LDL.LU R179, [R1+0x64] ;  /* 0x0000640001b37983 */ /* 0x002ee80000300800 */
[----:B------:R-:W-:Y:S04]  /*5da0*/  STL [R1+0xe8], R225 ;  /* 0x0000e8e101007387 */ /* 0x000fe80000100800 */
[----:B------:R-:W-:Y:S04]  /*5db0*/  STL [R1+0xec], R176 ;  /* 0x0000ecb001007387 */ /* 0x000fe80000100800 */
[----:B------:R-:W-:Y:S04]  /*5dc0*/  STL [R1+0xf0], R0 ;  /* 0x0000f00001007387 */ /* 0x000fe80000100800 */
[----:B------:R-:W-:Y:S04]  /*5dd0*/  STL [R1+0xf4], R181 ;  /* 0x0000f4b501007387 */ /* 0x000fe80000100800 */
[----:B------:R-:W-:Y:S04]  /*5de0*/  STL [R1+0xf8], R216 ;  /* 0x0000f8d801007387 */ /* 0x000fe80000100800 */
[----:B------:R-:W-:Y:S04]  /*5df0*/  STL [R1+0xfc], R177 ;  /* 0x0000fcb101007387 */ /* 0x000fe80000100800 */
[----:B------:R0:W-:Y:S02]  /*5e00*/  STS.U16 [R155+UR8+0x4500], R199 ;  /* 0x004500c79b007988 */ /* 0x0001e40008000408 */
[----:B0-----:R-:W-:-:S02]  /*5e10*/  PRMT R199, RZ, 0x7610, R199 ;  /* 0x00007610ffc77816 */ /* 0x001fc400000000c7 */
[C---:B------:R-:W-:Y:S02]  /*5e20*/  LOP3.LUT R155, R2.reuse, 0x40, RZ, 0x3c, !PT ;  /* 0x00000040029b7812 */ /* 0x040fe400078e3cff */
[----:B------:R-:W-:Y:S02]  /*5e30*/  LOP3.LUT R0, R2, 0x60, RZ, 0x3c, !PT ;  /* 0x0000006002007812 */ /* 0x000fe400078e3cff */
[----:B----4-:R-:W-:-:S05]  /*5e40*/  IADD3 R190, P1, R222, R185, RZ ;  /* 0x000000b9debe7210 */ /* 0x010fca0007f3e0ff */
[----:B------:R-:W-:-:S05]  /*5e50*/  IMAD.X R191, R171, 0x1, R3, P1 ;  /* 0x00000001abbf7824 */ /* 0x000fca00008e0603 */
[----:B------:R5:W4:Y:S02]  /*5e60*/  @!P0 LDG.E.U16 R201, desc[UR10][R190.64] ;  /* 0x0000000abec98981 */ /* 0x000b24000c1e1500 */
[----:B-----5:R-:W-:-:S05]  /*5e70*/  IADD3 R190, P1, R214, R185, RZ ;  /* 0x000000b9d6be7210 */ /* 0x020fca0007f3e0ff */
[----:B--2---:R-:W-:Y:S01]  /*5e80*/  IMAD.X R191, R189, 0x1, R3, P1 ;  /* 0x00000001bdbf7824 */ /* 0x004fe200008e0603 */
[----:B------:R-:W-:Y:S04]  /*5e90*/  STL [R1+0x100], R222 ;  /* 0x000100de01007387 */ /* 0x000fe80000100800 */
[----:B------:R0:W2:Y:S04]  /*5ea0*/  @!P0 LDG.E.U16 R200, desc[UR10][R190.64] ;  /* 0x0000000abec88981 */ /* 0x0000a8000c1e1500 */
[----:B------:R-:W-:Y:S01]  /*5eb0*/  STL [R1+0x104], R171 ;  /* 0x000104ab01007387 */ /* 0x000fe20000100800 */
[----:B0-----:R-:W-:-:S03]  /*5ec0*/  IADD3 R190, P1, R172, R185, RZ ;  /* 0x000000b9acbe7210 */ /* 0x001fc60007f3e0ff */
[----:B------:R-:W-:Y:S02]  /*5ed0*/  STL [R1+0x110], R214 ;  /* 0x000110d601007387 */ /* 0x000fe40000100800 */
[----:B------:R-:W-:Y:S02]  /*5ee0*/  IMAD.X R191, R173, 0x1, R3, P1 ;  /* 0x00000001adbf7824 */ /* 0x000fe400008e0603 */
[----:B------:R-:W-:Y:S04]  /*5ef0*/  STL [R1+0x114], R189 ;  /* 0x000114bd01007387 */ /* 0x000fe80000100800 */
[----:B------:R-:W-:Y:S04]  /*5f00*/  STL [R1+0x118], R172 ;  /* 0x000118ac01007387 */ /* 0x000fe80000100800 */
[----:B------:R0:W-:Y:S04]  /*5f10*/  STL [R1+0x11c], R173 ;  /* 0x00011cad01007387 */ /* 0x0001e80000100800 */
[----:B------:R1:W5:Y:S01]  /*5f20*/  @!P0 LDG.E.U16 R199, desc[UR10][R190.64] ;  /* 0x0000000abec78981 */ /* 0x000362000c1e1500 */
[----:B0-----:R-:W-:-:S02]  /*5f30*/  LOP3.LUT R173, R2, 0x20, RZ, 0x3c, !PT ;  /* 0x0000002002ad7812 */ /* 0x001fc400078e3cff */
[----:B-1----:R-:W-:-:S03]  /*5f40*/  IADD3 R190, P1, R252, R185, RZ ;  /* 0x000000b9fcbe7210 */ /* 0x002fc60007f3e0ff */
[----:B------:R0:W-:Y:S02]  /*5f50*/  STS.U16 [R173+UR8+0x4900], R198 ;  /* 0x004900c6ad007988 */ /* 0x0001e40008000408 */
[----:B------:R-:W-:Y:S01]  /*5f60*/  IMAD.X R191, R165, 0x1, R3, P1 ;  /* 0x00000001a5bf7824 */ /* 0x000fe200008e0603 */
[----:B0-----:R-:W-:Y:S01]  /*5f70*/  PRMT R198, RZ, 0x7610, R198 ;  /* 0x00007610ffc67816 */ /* 0x001fe200000000c6 */
[----:B------:R0:W-:Y:S05]  /*5f80*/  STS.U16 [R173+UR8+0x4d00], R197 ;  /* 0x004d00c5ad007988 */ /* 0x0001ea0008000408 */
[----:B------:R1:W5:Y:S04]  /*5f90*/  @!P0 LDG.E.U16 R198, desc[UR10][R190.64] ;  /* 0x0000000abec68981 */ /* 0x000368000c1e1500 */
[----:B------:R-:W-:Y:S01]  /*5fa0*/  STL [R1+0x120], R252 ;  /* 0x000120fc01007387 */ /* 0x000fe20000100800 */
[----:B0-----:R-:W-:-:S02]  /*5fb0*/  PRMT R197, RZ, 0x7610, R197 ;  /* 0x00007610ffc57816 */ /* 0x001fc400000000c5 */
[-C--:B-1----:R-:W-:Y:S01]  /*5fc0*/  IADD3 R190, P1, R221, R185.reuse, RZ ;  /* 0x000000b9ddbe7210 */ /* 0x082fe20007f3e0ff */
[----:B------:R-:W-:Y:S04]  /*5fd0*/  STL [R1+0x124], R165 ;  /* 0x000124a501007387 */ /* 0x000fe80000100800 */
[----:B------:R-:W-:Y:S01]  /*5fe0*/  IMAD.X R191, R251, 0x1, R3, P1 ;  /* 0x00000001fbbf7824 */ /* 0x000fe200008e0603 */
[----:B------:R-:W-:Y:S04]  /*5ff0*/  STL [R1+0x128], R221 ;  /* 0x000128dd01007387 */ /* 0x000fe80000100800 */
[----:B------:R-:W-:Y:S04]  /*6000*/  STL [R1+0x12c], R251 ;  /* 0x00012cfb01007387 */ /* 0x000fe80000100800 */
[----:B------:R-:W-:Y:S04]  /*6010*/  STL [R1+0x130], R166 ;  /* 0x000130a601007387 */ /* 0x000fe80000100800 */
[----:B------:R0:W5:Y:S04]  /*6020*/  @!P0 LDG.E.U16 R197, desc[UR10][R190.64] ;  /* 0x0000000abec58981 */ /* 0x000168000c1e1500 */
[----:B------:R-:W-:Y:S04]  /*6030*/  STL [R1+0x134], R167 ;  /* 0x000134a701007387 */ /* 0x000fe80000100800 */
[----:B------:R-:W-:Y:S01]  /*6040*/  STL [R1+0x138], R248 ;  /* 0x000138f801007387 */ /* 0x000fe20000100800 */
[----:B0-----:R-:W-:-:S03]  /*6050*/  IADD3 R190, P1, R166, R185, RZ ;  /* 0x000000b9a6be7210 */ /* 0x001fc60007f3e0ff */
[----:B------:R-:W-:Y:S04]  /*6060*/  STL [R1+0x13c], R159 ;  /* 0x00013c9f01007387 */ /* 0x000fe80000100800 */
[----:B------:R-:W4:Y:S01]  /*6070*/  LDL.LU R176, [R1+0x5c] ;  /* 0x00005c0001b07983 */ /* 0x000f220000300800 */
[----:B------:R-:W-:-:S03]  /*6080*/  IMAD.X R191, R167, 0x1, R3, P1 ;  /* 0x00000001a7bf7824 */ /* 0x000fc600008e0603 */
[----:B------:R0:W-:Y:S02]  /*6090*/  STS.U16 [R155+UR8+0x4200], R196 ;  /* 0x004200c49b007988 */ /* 0x0001e40008000408 */
[----:B0-----:R-:W-:-:S06]  /*60a0*/  PRMT R196, RZ, 0x7610, R196 ;  /* 0x00007610ffc47816 */ /* 0x001fcc00000000c4 */
[----:B------:R0:W5:Y:S02]  /*60b0*/  @!P0 LDG.E.U16 R196, desc[UR10][R190.64] ;  /* 0x0000000abec48981 */ /* 0x000164000c1e1500 */
[----:B0-----:R-:W-:-:S05]  /*60c0*/  IADD3 R190, P1, R248, R185, RZ ;  /* 0x000000b9f8be7210 */ /* 0x001fca0007f3e0ff */
[----:B------:R-:W-:Y:S02]  /*60d0*/  IMAD.X R191, R159, 0x1, R3, P1 ;  /* 0x000000019fbf7824 */ /* 0x000fe400008e0603 */
[----:B------:R-:W5:Y:S04]  /*60e0*/  LDL.LU R159, [R1+0x34] ;  /* 0x00003400019f7983 */ /* 0x000f680000300800 */
[----:B------:R-:W5:Y:S04]  /*60f0*/  LDL.LU R248, [R1+0x70] ;  /* 0x0000700001f87983 */ /* 0x000f680000300800 */
[----:B------:R-:W5:Y:S04]  /*6100*/  LDL.LU R167, [R1+0x14] ;  /* 0x0000140001a77983 */ /* 0x000f680000300800 */
[----:B------:R-:W5:Y:S04]  /*6110*/  LDL.LU R166, [R1+0x24] ;  /* 0x0000240001a67983 */ /* 0x000f680000300800 */
[----:B------:R-:W5:Y:S04]  /*6120*/  LDL.LU R251, [R1+0x3c] ;  /* 0x00003c0001fb7983 */ /* 0x000f680000300800 */
[----:B------:R-:W5:Y:S04]  /*6130*/  LDL.LU R221, [R1+0x4] ;  /* 0x0000040001dd7983 */ /* 0x000f680000300800 */
[----:B------:R-:W5:Y:S04]  /*6140*/  LDL.LU R165, [R1+0x90] ;  /* 0x0000900001a57983 */ /* 0x000f680000300800 */
[----:B------:R-:W-:Y:S04]  /*6150*/  STS.U16 [R155+UR8+0x4600], R195 ;  /* 0x004600c39b007988 */ /* 0x000fe80008000408 */
[----:B------:R-:W5:Y:S04]  /*6160*/  LDL.LU R252, [R1+0x30] ;  /* 0x0000300001fc7983 */ /* 0x000f680000300800 */
[----:B------:R-:W-:Y:S04]  /*6170*/  STS.U16 [R155+UR8+0x4a00], R194 ;  /* 0x004a00c29b007988 */ /* 0x000fe80008000408 */
[----:B------:R-:W5:Y:S04]  /*6180*/  LDL.LU R172, [R1+0x80] ;  /* 0x0000800001ac7983 */ /* 0x000f680000300800 */
[----:B------:R0:W-:Y:S04]  /*6190*/  STS.U16 [R155+UR8+0x4e00], R193 ;  /* 0x004e00c19b007988 */ /* 0x0001e80008000408 */
[----:B------:R-:W5:Y:S04]  /*61a0*/  LDL.LU R189, [R1+0x88] ;  /* 0x0000880001bd7983 */ /* 0x000f680000300800 */
[----:B------:R-:W-:Y:S04]  /*61b0*/  STS.U16 [R0+UR8+0x4300], R192 ;  /* 0x004300c000007988 */ /* 0x000fe80008000408 */
[----:B------:R-:W5:Y:S04]  /*61c0*/  LDL.LU R214, [R1+0x20] ;  /* 0x0000200001d67983 */ /* 0x000f680000300800 */
[----:B------:R1:W-:Y:S04]  /*61d0*/  STS.U16 [R0+UR8+0x4700], R213 ;  /* 0x004700d500007988 */ /* 0x0003e80008000408 */
[----:B0-----:R-:W5:Y:S04]  /*61e0*/  LDL.LU R155, [R1+0x10] ;  /* 0x00001000019b7983 */ /* 0x001f680000300800 */
[----:B------:R-:W5:Y:S01]  /*61f0*/  LDL.LU R226, [R1] ;  /* 0x0000000001e27983 */ /* 0x000f620000300800 */
[----:B-1----:R-:W-:-:S03]  /*6200*/  IMAD.MOV.U32 R213, RZ, RZ, R184 ;  /* 0x000000ffffd57224 */ /* 0x002fc600078e00b8 */
[----:B------:R-:W5:Y:S04]  /*6210*/  LDL.LU R184, [R1+0x78] ;  /* 0x0000780001b87983 */ /* 0x000f680000300800 */
[----:B------:R-:W2:Y:S04]  /*6220*/  LDL.LU R171, [R1+0x44] ;  /* 0x0000440001ab7983 */ /* 0x000ea80000300800 */
[----:B------:R-:W5:Y:S04]  /*6230*/  LDL.LU R222, [R1+0x48] ;  /* 0x0000480001de7983 */ /* 0x000f680000300800 */
[----:B------:R-:W2:Y:S04]  /*6240*/  LDL.LU R177, [R1+0x4c] ;  /* 0x00004c0001b17983 */ /* 0x000ea80000300800 */
[----:B------:R-:W5:Y:S04]  /*6250*/  LDL.LU R216, [R1+0x50] ;  /* 0x0000500001d87983 */ /* 0x000f680000300800 */
[----:B------:R-:W2:Y:S01]  /*6260*/  LDL.LU R181, [R1+0x54] ;  /* 0x0000540001b57983 */ /* 0x000ea20000300800 */
[----:B------:R-:W-:-:S06]  /*6270*/  PRMT R195, RZ, 0x7610, R195 ;  /* 0x00007610ffc37816 */ /* 0x000fcc00000000c3 */
[----:B------:R0:W5:Y:S01]  /*6280*/  @!P0 LDG.E.U16 R195, desc[UR10][R190.64] ;  /* 0x0000000abec38981 */ /* 0x000162000c1e1500 */
[----:B------:R-:W-:Y:S02]  /*6290*/  PRMT R194, RZ, 0x7610, R194 ;  /* 0x00007610ffc27816 */ /* 0x000fe400000000c2 */
[----:B0-----:R-:W-:-:S05]  /*62a0*/  IADD3 R190, P1, R188, R185, RZ ;  /* 0x000000b9bcbe7210 */ /* 0x001fca0007f3e0ff */
[----:B------:R-:W-:-:S05]  /*62b0*/  IMAD.X R191, R247, 0x1, R3, P1 ;  /* 0x00000001f7bf7824 */ /* 0x000fca00008e0603 */
        /* <DEDUP_REMOVED lines=10> */
[----:B---3--:R-:W-:-:S05]  /*6360*/  IADD3 R190, P1, R179, R185, RZ ;  /* 0x000000b9b3be7210 */ /* 0x008fca0007f3e0ff */
[----:B------:R-:W-:Y:S01]  /*6370*/  IMAD.X R191, R243, 0x1, R3, P1 ;  /* 0x00000001f3bf7824 */ /* 0x000fe200008e0603 */
[----:B------:R0:W-:Y:S04]  /*6380*/  STS.U16 [R0+UR8+0x4b00], R207 ;  /* 0x004b00cf00007988 */ /* 0x0001e80008000408 */
[----:B------:R1:W3:Y:S01]  /*6390*/  @!P0 LDG.E.U16 R187, desc[UR10][R190.64] ;  /* 0x0000000abebb8981 */ /* 0x0002e2000c1e1500 */
[----:B0-----:R-:W-:Y:S02]  /*63a0*/  PRMT R207, RZ, 0x7610, R207 ;  /* 0x00007610ffcf7816 */ /* 0x001fe400000000cf */
[----:B-1----:R-:W-:-:S05]  /*63b0*/  IADD3 R190, P1, R182, R185, RZ ;  /* 0x000000b9b6be7210 */ /* 0x002fca0007f3e0ff */
[----:B------:R-:W-:Y:S01]  /*63c0*/  IMAD.X R191, R183, 0x1, R3, P1 ;  /* 0x00000001b7bf7824 */ /* 0x000fe200008e0603 */
[----:B------:R0:W-:Y:S04]  /*63d0*/  STS.U16 [R0+UR8+0x4f00], R208 ;  /* 0x004f00d000007988 */ /* 0x0001e80008000408 */
[----:B------:R1:W3:Y:S01]  /*63e0*/  @!P0 LDG.E.U16 R207, desc[UR10][R190.64] ;  /* 0x0000000abecf8981 */ /* 0x0002e2000c1e1500 */
[----:B0-----:R-:W-:-:S03]  /*63f0*/  PRMT R208, RZ, 0x7610, R208 ;  /* 0x00007610ffd07816 */ /* 0x001fc600000000d0 */
[----:B------:R-:W3:Y:S01]  /*6400*/  LDL.LU R0, [R1+0x58] ;  /* 0x0000580001007983 */ /* 0x000ee20000300800 */
[----:B-1----:R-:W-:-:S03]  /*6410*/  IADD3 R190, P1, R240, R185, RZ ;  /* 0x000000b9f0be7210 */ /* 0x002fc60007f3e0ff */
[----:B------:R0:W-:Y:S02]  /*6420*/  STS.U16 [R2+UR8], R209 ;  /* 0x000000d102007988 */ /* 0x0001e40008000408 */
[----:B------:R-:W-:Y:S02]  /*6430*/  IMAD.X R191, R20, 0x1, R3, P1 ;  /* 0x0000000114bf7824 */ /* 0x000fe400008e0603 */
[----:B------:R1:W-:Y:S04]  /*6440*/  STS.U16 [R2+UR8+0x200], R211 ;  /* 0x000200d302007988 */ /* 0x0003e80008000408 */
[----:B------:R4:W3:Y:S01]  /*6450*/  @!P0 LDG.E.U16 R208, desc[UR10][R190.64] ;  /* 0x0000000abed08981 */ /* 0x0008e2000c1e1500 */
[----:B0-----:R-:W-:-:S03]  /*6460*/  PRMT R209, RZ, 0x7610, R209 ;  /* 0x00007610ffd17816 */ /* 0x001fc600000000d1 */
[----:B------:R0:W-:Y:S01]  /*6470*/  STS.U16 [R2+UR8+0x400], R212 ;  /* 0x000400d402007988 */ /* 0x0001e20008000408 */
[----:B-1----:R-:W-:-:S03]  /*6480*/  PRMT R211, RZ, 0x7610, R211 ;  /* 0x00007610ffd37816 */ /* 0x002fc600000000d3 */
[----:B------:R1:W-:Y:S04]  /*6490*/  STS.U16 [R2+UR8+0x600], R210 ;  /* 0x000600d202007988 */ /* 0x0003e80008000408 */
[----:B------:R1:W-:Y:S01]  /*64a0*/  STS.U16 [R2+UR8+0x800], R206 ;  /* 0x000800ce02007988 */ /* 0x0003e20008000408 */
[----:B0-----:R-:W-:-:S03]  /*64b0*/  PRMT R212, RZ, 0x7610, R212 ;  /* 0x00007610ffd47816 */ /* 0x001fc600000000d4 */
[----:B------:R0:W-:Y:S04]  /*64c0*/  STS.U16 [R2+UR8+0xa00], R205 ;  /* 0x000a00cd02007988 */ /* 0x0001e80008000408 */
[----:B------:R-:W3:Y:S01]  /*64d0*/  LDL.LU R225, [R1+0x60] ;  /* 0x0000600001e17983 */ /* 0x000ee20000300800 */
[----:B----4-:R-:W-:-:S03]  /*64e0*/  IADD3 R190, P1, R176, R185, RZ ;  /* 0x000000b9b0be7210 */ /* 0x010fc60007f3e0ff */
[----:B------:R-:W4:Y:S02]  /*64f0*/  LDL.LU R218, [R1+0x68] ;  /* 0x0000680001da7983 */ /* 0x000f240000300800 */
[----:B------:R-:W-:-:S05]  /*6500*/  IMAD.X R191, R239, 0x1, R3, P1 ;  /* 0x00000001efbf7824 */ /* 0x000fca00008e0603 */
[----:B------:R1:W4:Y:S02]  /*6510*/  @!P0 LDG.E.U16 R209, desc[UR10][R190.64] ;  /* 0x0000000abed18981 */ /* 0x000324000c1e1500 */
[----:B-1----:R-:W-:-:S05]  /*6520*/  IADD3 R190, P1, R21, R185, RZ ;  /* 0x000000b915be7210 */ /* 0x002fca0007f3e0ff */
[----:B------:R-:W-:-:S05]  /*6530*/  IMAD.X R191, R22, 0x1, R3, P1 ;  /* 0x0000000116bf7824 */ /* 0x000fca00008e0603 */
[----:B------:R1:W4:Y:S02]  /*6540*/  @!P0 LDG.E.U16 R211, desc[UR10][R190.64] ;  /* 0x0000000abed38981 */ /* 0x000324000c1e1500 */
[----:B-1----:R-:W-:-:S05]  /*6550*/  IADD3 R190, P1, R236, R185, RZ ;  /* 0x000000b9ecbe7210 */ /* 0x002fca0007f3e0ff */
[----:B------:R-:W-:-:S05]  /*6560*/  IMAD.X R191, R14, 0x1, R3, P1 ;  /* 0x000000010ebf7824 */ /* 0x000fca00008e0603 */
[----:B------:R2:W4:Y:S01]  /*6570*/  @!P0 LDG.E.U16 R212, desc[UR10][R190.64] ;  /* 0x0000000abed48981 */ /* 0x000522000c1e1500 */
[----:B------:R-:W-:Y:S02]  /*6580*/  PRMT R210, RZ, 0x7610, R210 ;  /* 0x00007610ffd27816 */ /* 0x000fe400000000d2 */
[----:B------:R-:W-:Y:S02]  /*6590*/  PRMT R206, RZ, 0x7610, R206 ;  /* 0x00007610ffce7816 */ /* 0x000fe400000000ce */
[----:B0-----:R-:W-:Y:S01]  /*65a0*/  PRMT R205, RZ, 0x7610, R205 ;  /* 0x00007610ffcd7816 */ /* 0x001fe200000000cd */
[----:B------:R0:W-:Y:S02]  /*65b0*/  STS.U16 [R2+UR8+0xc00], R204 ;  /* 0x000c00cc02007988 */ /* 0x0001e40008000408 */
[----:B0-----:R-:W-:Y:S02]  /*65c0*/  PRMT R204, RZ, 0x7610, R204 ;  /* 0x00007610ffcc7816 */ /* 0x001fe400000000cc */
[----:B------:R0:W-:Y:S02]  /*65d0*/  STS.U16 [R2+UR8+0xe00], R203 ;  /* 0x000e00cb02007988 */ /* 0x0001e40008000408 */
[----:B0-----:R-:W-:-:S02]  /*65e0*/  PRMT R203, RZ, 0x7610, R203 ;  /* 0x00007610ffcb7816 */ /* 0x001fc400000000cb */
[----:B--2---:R-:W-:-:S05]  /*65f0*/  IADD3 R190, P1, R181, R185, RZ ;  /* 0x000000b9b5be7210 */ /* 0x004fca0007f3e0ff */
[----:B------:R-:W-:-:S05]  /*6600*/  IMAD.X R191, R235, 0x1, R3, P1 ;  /* 0x00000001ebbf7824 */ /* 0x000fca00008e0603 */
[----:B------:R0:W2:Y:S02]  /*6610*/  @!P0 LDG.E.U16 R210, desc[UR10][R190.64] ;  /* 0x0000000abed28981 */ /* 0x0000a4000c1e1500 */
[----:B0-----:R-:W-:-:S05]  /*6620*/  IADD3 R190, P1, R15, R185, RZ ;  /* 0x000000b90fbe7210 */ /* 0x001fca0007f3e0ff */
        /* <DEDUP_REMOVED lines=10> */
[----:B------:R0:W2:Y:S04]  /*66d0*/  @!P0 LDG.E.U16 R203, desc[UR10][R190.64] ;  /* 0x0000000abecb8981 */ /* 0x0000a8000c1e1500 */
[----:B------:R1:W-:Y:S01]  /*66e0*/  STS.U16 [R2+UR8+0x1000], R202 ;  /* 0x001000ca02007988 */ /* 0x0003e20008000408 */
[----:B0-----:R-:W-:Y:S02]  /*66f0*/  IADD3 R190, P1, R228, R185, RZ ;  /* 0x000000b9e4be7210 */ /* 0x001fe40007f3e0ff */
[----:B-1----:R-:W-:-:S03]  /*6700*/  PRMT R202, RZ, 0x7610, R202 ;  /* 0x00007610ffca7816 */ /* 0x002fc600000000ca */
        /* <DEDUP_REMOVED lines=9> */
[----:B-----5:R-:W-:-:S05]  /*67a0*/  IADD3 R190, P1, R251, R185, RZ ;  /* 0x000000b9fbbe7210 */ /* 0x020fca0007f3e0ff */
[----:B------:R-:W-:Y:S01]  /*67b0*/  IMAD.X R191, R224, 0x1, R3, P1 ;  /* 0x00000001e0bf7824 */ /* 0x000fe200008e0603 */
[----:B------:R0:W-:Y:S04]  /*67c0*/  STS.U16 [R2+UR8+0x1600], R199 ;  /* 0x001600c702007988 */ /* 0x0001e80008000408 */
[----:B------:R1:W5:Y:S01]  /*67d0*/  @!P0 LDG.E.U16 R200, desc[UR10][R190.64] ;  /* 0x0000000abec88981 */ /* 0x000362000c1e1500 */
[----:B0-----:R-:W-:Y:S02]  /*67e0*/  PRMT R199, RZ, 0x7610, R199 ;  /* 0x00007610ffc77816 */ /* 0x001fe400000000c7 */
[----:B-1----:R-:W-:-:S05]  /*67f0*/  IADD3 R190, P1, R159, R185, RZ ;  /* 0x000000b99fbe7210 */ /* 0x002fca0007f3e0ff */
        /* <DEDUP_REMOVED lines=35> */
[----:B------:R-:W-:-:S05]  /*6a30*/  IMAD.X R191, R155, 0x1, R3, P1 ;  /* 0x000000019bbf7824 */ /* 0x000fca00008e0603 */
[----:B------:R0:W5:Y:S04]  /*6a40*/  @!P0 LDG.E.U16 R192, desc[UR10][R190.64] ;  /* 0x0000000abec08981 */ /* 0x000168000c1e1500 */
[----:B---3--:R1:W-:Y:S01]  /*6a50*/  STS.U16 [R2+UR8+0x2600], R187 ;  /* 0x002600bb02007988 */ /* 0x0083e20008000408 */
[----:B0-----:R-:W-:Y:S02]  /*6a60*/  IADD3 R190, P1, R215, R185, RZ ;  /* 0x000000b9d7be7210 */ /* 0x001fe40007f3e0ff */
[----:B-1----:R-:W-:-:S03]  /*6a70*/  PRMT R187, RZ, 0x7610, R187 ;  /* 0x00007610ffbb7816 */ /* 0x002fc600000000bb */
        /* <DEDUP_REMOVED lines=8> */
[----:B0-----:R-:W-:Y:S02]  /*6b00*/  PRMT R208, RZ, 0x7610, R208 ;  /* 0x00007610ffd07816 */ /* 0x001fe400000000d0 */
[----:B-1----:R-:W-:-:S05]  /*6b10*/  IADD3 R190, P1, R184, R185, RZ ;  /* 0x000000b9b8be7210 */ /* 0x002fca0007f3e0ff */
[----:B------:R-:W-:Y:S01]  /*6b20*/  IMAD.X R191, R226, 0x1, R3, P1 ;  /* 0x00000001e2bf7824 */ /* 0x000fe200008e0603 */
[----:B----4-:R0:W-:Y:S04]  /*6b30*/  STS.U16 [R2+UR8+0x2c00], R209 ;  /* 0x002c00d102007988 */ /* 0x0101e80008000408 */
[----:B------:R1:W4:Y:S01]  /*6b40*/  @!P0 LDG.E.U16 R208, desc[UR10][R190.64] ;  /* 0x0000000abed08981 */ /* 0x000322000c1e1500 */
[----:B0-----:R-:W-:Y:S02]  /*6b50*/  PRMT R209, RZ, 0x7610, R209 ;  /* 0x00007610ffd17816 */ /* 0x001fe400000000d1 */
[----:B-1----:R-:W-:-:S05]  /*6b60*/  IADD3 R190, P1, R169, R185, RZ ;  /* 0x000000b9a9be7210 */ /* 0x002fca0007f3e0ff */
[----:B------:R-:W-:Y:S01]  /*6b70*/  IMAD.X R191, R170, 0x1, R3, P1 ;  /* 0x00000001aabf7824 */ /* 0x000fe200008e0603 */
[----:B------:R0:W-:Y:S04]  /*6b80*/  STS.U16 [R2+UR8+0x2e00], R211 ;  /* 0x002e00d302007988 */ /* 0x0001e80008000408 */
        /* <DEDUP_REMOVED lines=9> */
[----:B--2---:R0:W-:Y:S04]  /*6c20*/  STS.U16 [R2+UR8+0x3200], R210 ;  /* 0x003200d202007988 */ /* 0x0041e80008000408 */
        /* <DEDUP_REMOVED lines=34> */
[----:B-----5:R0:W-:Y:S04]  /*6e50*/  STS.U16 [R173+UR8+0x100], R200 ;  /* 0x000100c8ad007988 */ /* 0x0201e80008000408 */
        /* <DEDUP_REMOVED lines=45> */
[----:B------:R1:W-:Y:S04]  /*7130*/  STS.U16 [R173+UR8+0x3f00], R186 ;  /* 0x003f00baad007988 */ /* 0x0003e80008000408 */
[----:B---3--:R3:W-:Y:S01]  /*7140*/  STS.U16 [R173+UR8+0x1300], R187 ;  /* 0x001300bbad007988 */ /* 0x0087e20008000408 */
[----:B0-----:R-:W-:-:S03]  /*7150*/  IMAD.MOV.U32 R191, RZ, RZ, R159 ;  /* 0x000000ffffbf7224 */ /* 0x001fc600078e009f */
[----:B------:R0:W-:Y:S01]  /*7160*/  STS.U16 [R173+UR8+0x1500], R207 ;  /* 0x001500cfad007988 */ /* 0x0001e20008000408 */
[----:B------:R-:W-:-:S03]  /*7170*/  IMAD.MOV.U32 R190, RZ, RZ, R248 ;  /* 0x000000ffffbe7224 */ /* 0x000fc600078e00f8 */
[----:B----4-:R4:W-:Y:S01]  /*7180*/  STS.U16 [R173+UR8+0x1700], R208 ;  /* 0x001700d0ad007988 */ /* 0x0109e20008000408 */
[----:B-1----:R-:W-:-:S03]  /*7190*/  IMAD.MOV.U32 R186, RZ, RZ, R167 ;  /* 0x000000ffffba7224 */ /* 0x002fc600078e00a7 */
[----:B------:R1:W-:Y:S01]  /*71a0*/  STS.U16 [R173+UR8+0x1900], R209 ;  /* 0x001900d1ad007988 */ /* 0x0003e20008000408 */
[----:B---3--:R-:W-:-:S03]  /*71b0*/  IMAD.MOV.U32 R187, RZ, RZ, R166 ;  /* 0x000000ffffbb7224 */ /* 0x008fc600078e00a6 */
[----:B------:R-:W3:Y:S01]  /*71c0*/  LDL.LU R159, [R1+0x13c] ;  /* 0x00013c00019f7983 */ /* 0x000ee20000300800 */
[----:B0-----:R-:W-:-:S03]  /*71d0*/  IMAD.MOV.U32 R207, RZ, RZ, R251 ;  /* 0x000000ffffcf7224 */ /* 0x001fc600078e00fb */
[----:B------:R0:W-:Y:S01]  /*71e0*/  STS.U16 [R173+UR8+0x1b00], R211 ;  /* 0x001b00d3ad007988 */ /* 0x0001e20008000408 */
[----:B----4-:R-:W-:-:S03]  /*71f0*/  IMAD.MOV.U32 R208, RZ, RZ, R221 ;  /* 0x000000ffffd07224 */ /* 0x010fc600078e00dd */
[----:B------:R-:W4:Y:S04]  /*7200*/  LDL.LU R248, [R1+0x138] ;  /* 0x0001380001f87983 */ /* 0x000f280000300800 */
[----:B--2---:R2:W-:Y:S01]  /*7210*/  STS.U16 [R173+UR8+0x1d00], R212 ;  /* 0x001d00d4ad007988 */ /* 0x0045e20008000408 */
[----:B-1----:R-:W-:-:S03]  /*7220*/  IMAD.MOV.U32 R209, RZ, RZ, R165 ;  /* 0x000000ffffd17224 */ /* 0x002fc600078e00a5 */
[----:B------:R-:W3:Y:S01]  /*7230*/  LDL.LU R167, [R1+0x134] ;  /* 0x0001340001a77983 */ /* 0x000ee20000300800 */
[----:B0-----:R-:W-:-:S03]  /*7240*/  IMAD.MOV.U32 R211, RZ, RZ, R252 ;  /* 0x000000ffffd37224 */ /* 0x001fc600078e00fc */
[----:B------:R-:W3:Y:S01]  /*7250*/  LDL.LU R166, [R1+0x130] ;  /* 0x0001300001a67983 */ /* 0x000ee20000300800 */
[----:B--2---:R-:W-:-:S03]  /*7260*/  LOP3.LUT R212, R2, 0x20, RZ, 0x3c, !PT ;  /* 0x0000002002d47812 */ /* 0x004fc600078e3cff */
[----:B------:R-:W2:Y:S04]  /*7270*/  LDL.LU R251, [R1+0x12c] ;  /* 0x00012c0001fb7983 */ /* 0x000ea80000300800 */
[----:B------:R-:W4:Y:S04]  /*7280*/  LDL.LU R221, [R1+0x128] ;  /* 0x0001280001dd7983 */ /* 0x000f280000300800 */
[----:B------:R-:W3:Y:S04]  /*7290*/  LDL.LU R165, [R1+0x124] ;  /* 0x0001240001a57983 */ /* 0x000ee80000300800 */
[----:B------:R-:W3:Y:S04]  /*72a0*/  LDL.LU R252, [R1+0x120] ;  /* 0x0001200001fc7983 */ /* 0x000ee80000300800 */
[----:B------:R0:W-:Y:S04]  /*72b0*/  STS.U16 [R212+UR8+0x1f00], R210 ;  /* 0x001f00d2d4007988 */ /* 0x0001e80008000408 */
[----:B------:R-:W3:Y:S04]  /*72c0*/  LDL.LU R173, [R1+0x11c] ;  /* 0x00011c0001ad7983 */ /* 0x000ee80000300800 */
[----:B------:R1:W-:Y:S01]  /*72d0*/  STS.U16 [R212+UR8+0x2100], R206 ;  /* 0x002100ced4007988 */ /* 0x0003e20008000408 */
[----:B0-----:R-:W-:-:S03]  /*72e0*/  IMAD.MOV.U32 R210, RZ, RZ, R172 ;  /* 0x000000ffffd27224 */ /* 0x001fc600078e00ac */
[----:B------:R-:W3:Y:S04]  /*72f0*/  LDL.LU R172, [R1+0x118] ;  /* 0x0001180001ac7983 */ /* 0x000ee80000300800 */
[----:B------:R0:W-:Y:S01]  /*7300*/  STS.U16 [R212+UR8+0x2300], R205 ;  /* 0x002300cdd4007988 */ /* 0x0001e20008000408 */
[----:B-1----:R-:W-:-:S03]  /*7310*/  IMAD.MOV.U32 R206, RZ, RZ, R189 ;  /* 0x000000ffffce7224 */ /* 0x002fc600078e00bd */
[----:B------:R-:W3:Y:S04]  /*7320*/  LDL.LU R189, [R1+0x114] ;  /* 0x0001140001bd7983 */ /* 0x000ee80000300800 */
[----:B------:R1:W-:Y:S01]  /*7330*/  STS.U16 [R212+UR8+0x2500], R204 ;  /* 0x002500ccd4007988 */ /* 0x0003e20008000408 */
[----:B0-----:R-:W-:-:S03]  /*7340*/  IMAD.MOV.U32 R205, RZ, RZ, R214 ;  /* 0x000000ffffcd7224 */ /* 0x001fc600078e00d6 */
[----:B------:R-:W3:Y:S04]  /*7350*/  LDL.LU R214, [R1+0x110] ;  /* 0x0001100001d67983 */ /* 0x000ee80000300800 */
[----:B------:R0:W-:Y:S01]  /*7360*/  STS.U16 [R212+UR8+0x2700], R203 ;  /* 0x002700cbd4007988 */ /* 0x0001e20008000408 */
[----:B-1----:R-:W-:-:S03]  /*7370*/  IMAD.MOV.U32 R204, RZ, RZ, R155 ;  /* 0x000000ffffcc7224 */ /* 0x002fc600078e009b */
[----:B------:R-:W2:Y:S01]  /*7380*/  LDL.LU R155, [R1+0x10c] ;  /* 0x00010c00019b7983 */ /* 0x000ea20000300800 */
[----:B0-----:R-:W-:-:S03]  /*7390*/  IMAD.MOV.U32 R203, RZ, RZ, R226 ;  /* 0x000000ffffcb7224 */ /* 0x001fc600078e00e2 */
[----:B------:R-:W4:Y:S04]  /*73a0*/  LDL.LU R226, [R1+0x108] ;  /* 0x0001080001e27983 */ /* 0x000f280000300800 */
[----:B------:R0:W-:Y:S02]  /*73b0*/  STS.U16 [R212+UR8+0x2900], R202 ;  /* 0x002900cad4007988 */ /* 0x0001e40008000408 */
[----:B0-----:R-:W-:Y:S02]  /*73c0*/  IMAD.MOV.U32 R202, RZ, RZ, R184 ;  /* 0x000000ffffca7224 */ /* 0x001fe400078e00b8 */
[----:B------:R-:W0:Y:S01]  /*73d0*/  LDC R184, c[0x0][0x23c] ;  /* 0x00008f00ffb87b82 */ /* 0x000e220000000800 */
[----:B-----5:R-:W-:Y:S04]  /*73e0*/  STS.U16 [R212+UR8+0x2b00], R201 ;  /* 0x002b00c9d4007988 */ /* 0x020fe80008000408 */
[----:B------:R1:W-:Y:S02]  /*73f0*/  STS.U16 [R212+UR8+0x2d00], R200 ;  /* 0x002d00c8d4007988 */ /* 0x0003e40008000408 */
[----:B-1----:R-:W-:-:S02]  /*7400*/  IMAD.MOV.U32 R200, RZ, RZ, R203 ;  /* 0x000000ffffc87224 */ /* 0x002fc400078e00cb */
[----:B------:R-:W-:Y:S01]  /*7410*/  IMAD.MOV.U32 R203, RZ, RZ, R204 ;  /* 0x000000ffffcb7224 */ /* 0x000fe200078e00cc */
[----:B------:R1:W-:Y:S01]  /*7420*/  STS.U16 [R212+UR8+0x2f00], R199 ;  /* 0x002f00c7d4007988 */ /* 0x0003e20008000408 */
[----:B------:R-:W-:Y:S02]  /*7430*/  IMAD.MOV.U32 R204, RZ, RZ, R186 ;  /* 0x000000ffffcc7224 */ /* 0x000fe400078e00ba */
[----:B0-----:R-:W-:Y:S02]  /*7440*/  IMAD.SHL.U32 R184, R184, 0x20, RZ ;  /* 0x00000020b8b87824 */ /* 0x001fe400078e00ff */
[----:B------:R-:W-:Y:S02]  /*7450*/  IMAD.MOV.U32 R186, RZ, RZ, R171 ;  /* 0x000000ffffba7224 */ /* 0x000fe400078e00ab */
[----:B------:R-:W5:Y:S04]  /*7460*/  LDL.LU R171, [R1+0x104] ;  /* 0x0001040001ab7983 */ /* 0x000f680000300800 */
[----:B------:R-:W-:Y:S04]  /*7470*/  STS.U16 [R212+UR8+0x3100], R198 ;  /* 0x003100c6d4007988 */ /* 0x000fe80008000408 */
[----:B------:R-:W-:Y:S04]  /*7480*/  STS.U16 [R212+UR8+0x3300], R197 ;  /* 0x003300c5d4007988 */ /* 0x000fe80008000408 */
[----:B------:R-:W-:Y:S04]  /*7490*/  STS.U16 [R212+UR8+0x3500], R196 ;  /* 0x003500c4d4007988 */ /* 0x000fe80008000408 */
[----:B------:R-:W-:Y:S04]  /*74a0*/  STS.U16 [R212+UR8+0x3700], R195 ;  /* 0x003700c3d4007988 */ /* 0x000fe80008000408 */
[----:B------:R0:W-:Y:S01]  /*74b0*/  STS.U16 [R212+UR8+0x3900], R194 ;  /* 0x003900c2d4007988 */ /* 0x0001e20008000408 */
[----:B------:R-:W-:-:S02]  /*74c0*/  IMAD.MOV.U32 R201, RZ, RZ, R202 ;  /* 0x000000ffffc97224 */ /* 0x000fc400078e00ca */
[----:B-1----:R-:W-:Y:S01]  /*74d0*/  IMAD.MOV.U32 R199, RZ, RZ, R190 ;  /* 0x000000ffffc77224 */ /* 0x002fe200078e00be */
[----:B------:R-:W-:Y:S01]  /*74e0*/  UMOV UR20, UR4 ;  /* 0x0000000400147c82 */ /* 0x000fe20008000000 */
[----:B------:R-:W-:Y:S01]  /*74f0*/  UMOV UR21, 0x40000040 ;  /* 0x4000004000157882 */ /* 0x000fe20000000000 */
[----:B------:R-:W-:Y:S01]  /*7500*/  UMOV UR22, UR6 ;  /* 0x0000000600167c82 */ /* 0x000fe20008000000 */
[----:B------:R-:W-:Y:S01]  /*7510*/  UMOV UR23, 0x80000020 ;  /* 0x8000002000177882 */ /* 0x000fe20000000000 */
[----:B0-----:R-:W0:Y:S01]  /*7520*/  LDC R194, c[0x0][0x238] ;  /* 0x00008e00ffc27b82 */ /* 0x001e220000000800 */
[----:B------:R-:W-:Y:S04]  /*7530*/  STS.U16 [R212+UR8+0x3b00], R193 ;  /* 0x003b00c1d4007988 */ /* 0x000fe80008000408 */
[----:B------:R1:W-:Y:S01]  /*7540*/  STS.U16 [R212+UR8+0x3d00], R192 ;  /* 0x003d00c0d4007988 */ /* 0x0003e20008000408 */
[----:B------:R-:W-:-:S02]  /*7550*/  IMAD.MOV.U32 R202, RZ, RZ, R208 ;  /* 0x000000ffffca7224 */ /* 0x000fc400078e00d0 */
[----:B-1----:R-:W-:Y:S01]  /*7560*/  IMAD.MOV.U32 R212, RZ, RZ, R187 ;  /* 0x000000ffffd47224 */ /* 0x002fe200078e00bb */
[----:B------:R1:W-:Y:S06]  /*7570*/  MEMBAR.ALL.CTA ;  /* 0x0000000000007992 */ /* 0x0003ec0000008000 */
[----:B-1----:R-:W1:Y:S01]  /*7580*/  FENCE.VIEW.ASYNC.S ;  /* 0x00000000000073c6 */ /* 0x002e620000000000 */
[----:B------:R-:W-:Y:S02]  /*7590*/  IMAD.MOV.U32 R187, RZ, RZ, R227 ;  /* 0x000000ffffbb7224 */ /* 0x000fe400078e00e3 */
[----:B------:R-:W-:-:S05]  /*75a0*/  IMAD.WIDE R186, R184, 0x2, R186 ;  /* 0x00000002b8ba7825 */ /* 0x000fca00078e02ba */
[----:B------:R0:W-:Y:S01]  /*75b0*/  STL [R1+0x44], R186 ;  /* 0x000044ba01007387 */ /* 0x0001e20000100800 */
[----:B------:R-:W-:Y:S02]  /*75c0*/  IMAD.MOV.U32 R227, RZ, RZ, R187 ;  /* 0x000000ffffe37224 */ /* 0x000fe400078e00bb */
[----:B0-----:R-:W-:Y:S02]  /*75d0*/  IMAD.MOV.U32 R186, RZ, RZ, R222 ;  /* 0x000000ffffba7224 */ /* 0x001fe400078e00de */
[----:B------:R-:W5:Y:S01]  /*75e0*/  LDL.LU R222, [R1+0x100] ;  /* 0x0001000001de7983 */ /* 0x000f620000300800 */
[----:B------:R-:W-:Y:S02]  /*75f0*/  IMAD.MOV.U32 R187, RZ, RZ, R229 ;  /* 0x000000ffffbb7224 */ /* 0x000fe400078e00e5 */
[----:B------:R-:W-:Y:S01]  /*7600*/  IMAD.MOV.U32 R208, RZ, RZ, R191 ;  /* 0x000000ffffd07224 */ /* 0x000fe200078e00bf */
[----:B-1----:R-:W-:Y:S01]  /*7610*/  BAR.SYNC.DEFER_BLOCKING 0x0 ;  /* 0x0000000000007b1d */ /* 0x002fe20000010000 */
[----:B------:R-:W-:-:S04]  /*7620*/  IMAD.WIDE R186, R184, 0x2, R186 ;  /* 0x00000002b8ba7825 */ /* 0x000fc800078e02ba */
[----:B------:R-:W-:Y:S01]  /*7630*/  IMAD.MOV.U32 R229, RZ, RZ, R187 ;  /* 0x000000ffffe57224 */ /* 0x000fe200078e00bb */
[----:B------:R0:W-:Y:S02]  /*7640*/  STL [R1+0x48], R186 ;  /* 0x000048ba01007387 */ /* 0x0001e40000100800 */
[----:B0-----:R-:W-:Y:S02]  /*7650*/  IMAD.MOV.U32 R186, RZ, RZ, R177 ;  /* 0x000000ffffba7224 */ /* 0x001fe400078e00b1 */
[----:B------:R-:W-:Y:S01]  /*7660*/  IMAD.MOV.U32 R187, RZ, RZ, R231 ;  /* 0x000000ffffbb7224 */ /* 0x000fe200078e00e7 */
[----:B------:R-:W5:Y:S01]  /*7670*/  LDL.LU R177, [R1+0xfc] ;  /* 0x0000fc0001b17983 */ /* 0x000f620000300800 */
[----:B------:R-:W-:-:S04]  /*7680*/  IMAD.WIDE R186, R184, 0x2, R186 ;  /* 0x00000002b8ba7825 */ /* 0x000fc800078e02ba */
[----:B------:R-:W-:Y:S01]  /*7690*/  IMAD.MOV.U32 R231, RZ, RZ, R187 ;  /* 0x000000ffffe77224 */ /* 0x000fe200078e00bb */
[----:B------:R0:W-:Y:S02]  /*76a0*/  STL [R1+0x4c], R186 ;  /* 0x00004cba01007387 */ /* 0x0001e40000100800 */
[----:B0-----:R-:W-:Y:S02]  /*76b0*/  IMAD.MOV.U32 R186, RZ, RZ, R216 ;  /* 0x000000ffffba7224 */ /* 0x001fe400078e00d8 */
[----:B------:R-:W-:Y:S01]  /*76c0*/  IMAD.MOV.U32 R187, RZ, RZ, R233 ;  /* 0x000000ffffbb7224 */ /* 0x000fe200078e00e9 */
[----:B------:R-:W5:Y:S01]  /*76d0*/  LDL.LU R216, [R1+0xf8] ;  /* 0x0000f80001d87983 */ /* 0x000f620000300800 */
[----:B------:R-:W-:-:S05]  /*76e0*/  IMAD.WIDE R186, R184, 0x2, R186 ;  /* 0x00000002b8ba7825 */ /* 0x000fca00078e02ba */
[----:B------:R0:W-:Y:S02]  /*76f0*/  STL [R1+0x50], R186 ;  /* 0x000050ba01007387 */ /* 0x0001e40000100800 */
[----:B0-----:R-:W-:Y:S02]  /*7700*/  IMAD.MOV.U32 R186, RZ, RZ, R181 ;  /* 0x000000ffffba7224 */ /* 0x001fe400078e00b5 */
[----:B------:R-:W5:Y:S01]  /*7710*/  LDL.LU R181, [R1+0xf4] ;  /* 0x0000f40001b57983 */ /* 0x000f620000300800 */
[----:B----4-:R-:W-:Y:S02]  /*7720*/  IMAD.MOV.U32 R190, RZ, RZ, R226 ;  /* 0x000000ffffbe7224 */ /* 0x010fe400078e00e2 */
[----:B--2---:R-:W-:Y:S02]  /*7730*/  IMAD.MOV.U32 R191, RZ, RZ, R155 ;  /* 0x000000ffffbf7224 */ /* 0x004fe400078e009b */
[----:B------:R-:W-:-:S04]  /*7740*/  IMAD.WIDE R190, R184, 0x2, R190 ;  /* 0x00000002b8be7825 */ /* 0x000fc800078e02be */
[----:B------:R-:W-:Y:S02]  /*7750*/  IMAD.MOV.U32 R226, RZ, RZ, R190 ;  /* 0x000000ffffe27224 */ /* 0x000fe400078e00be */
[----:B------:R-:W-:Y:S02]  /*7760*/  IMAD.MOV.U32 R155, RZ, RZ, R191 ;  /* 0x000000ffff9b7224 */ /* 0x000fe400078e00bf */
[----:B------:R-:W-:Y:S02]  /*7770*/  IMAD.MOV.U32 R190, RZ, RZ, R228 ;  /* 0x000000ffffbe7224 */ /* 0x000fe400078e00e4 */
[----:B------:R-:W-:Y:S02]  /*7780*/  IMAD.MOV.U32 R191, RZ, RZ, R4 ;  /* 0x000000ffffbf7224 */ /* 0x000fe400078e0004 */
        /* <DEDUP_REMOVED lines=10> */
[----:B------:R-:W-:Y:S02]  /*7830*/  IMAD.MOV.U32 R190, RZ, RZ, R232 ;  /* 0x000000ffffbe7224 */ /* 0x000fe400078e00e8 */
[----:B------:R-:W-:-:S02]  /*7840*/  IMAD.MOV.U32 R191, RZ, RZ, R8 ;  /* 0x000000ffffbf7224 */ /* 0x000fc400078e0008 */
[----:B------:R-:W-:-:S04]  /*7850*/  IMAD.WIDE R186, R184, 0x2, R186 ;  /* 0x00000002b8ba7825 */ /* 0x000fc800078e02ba */
[----:B------:R-:W-:Y:S01]  /*7860*/  IMAD.WIDE R190, R184, 0x2, R190 ;  /* 0x00000002b8be7825 */ /* 0x000fe200078e02be */
[----:B------:R0:W-:Y:S03]  /*7870*/  STL [R1+0x54], R186 ;  /* 0x000054ba01007387 */ /* 0x0001e60000100800 */
[----:B------:R-:W-:Y:S02]  /*7880*/  IMAD.MOV.U32 R232, RZ, RZ, R190 ;  /* 0x000000ffffe87224 */ /* 0x000fe400078e00be */
[----:B------:R-:W-:Y:S02]  /*7890*/  IMAD.MOV.U32 R8, RZ, RZ, R191 ;  /* 0x000000ffff087224 */ /* 0x000fe400078e00bf */
[----:B------:R-:W-:Y:S02]  /*78a0*/  IMAD.MOV.U32 R235, RZ, RZ, R187 ;  /* 0x000000ffffeb7224 */ /* 0x000fe400078e00bb */
[----:B------:R-:W-:-:S02]  /*78b0*/  IMAD.MOV.U32 R190, RZ, RZ, R15 ;  /* 0x000000ffffbe7224 */ /* 0x000fc400078e000f */
[----:B------:R-:W-:Y:S02]  /*78c0*/  IMAD.MOV.U32 R191, RZ, RZ, R16 ;  /* 0x000000ffffbf7224 */ /* 0x000fe400078e0010 */
[----:B0-----:R-:W-:Y:S02]  /*78d0*/  IMAD.MOV.U32 R186, RZ, RZ, R0 ;  /* 0x000000ffffba7224 */ /* 0x001fe400078e0000 */
[----:B------:R-:W-:Y:S01]  /*78e0*/  IMAD.MOV.U32 R187, RZ, RZ, R237 ;  /* 0x000000ffffbb7224 */ /* 0x000fe200078e00ed */
[----:B------:R-:W2:Y:S01]  /*78f0*/  LDL.LU R0, [R1+0xf0] ;  /* 0x0000f00001007983 */ /* 0x000ea20000300800 */
[----:B------:R-:W-:-:S04]  /*7900*/  IMAD.WIDE R190, R184, 0x2, R190 ;  /* 0x00000002b8be7825 */ /* 0x000fc800078e02be */
[----:B------:R-:W-:-:S04]  /*7910*/  IMAD.WIDE R186, R184, 0x2, R186 ;  /* 0x00000002b8ba7825 */ /* 0x000fc800078e02ba */
[----:B------:R-:W-:Y:S01]  /*7920*/  IMAD.MOV.U32 R15, RZ, RZ, R190 ;  /* 0x000000ffff0f7224 */ /* 0x000fe200078e00be */
[----:B------:R0:W-:Y:S01]  /*7930*/  STL [R1+0x58], R186 ;  /* 0x000058ba01007387 */ /* 0x0001e20000100800 */
[----:B------:R-:W-:Y:S02]  /*7940*/  IMAD.MOV.U32 R16, RZ, RZ, R191 ;  /* 0x000000ffff107224 */ /* 0x000fe400078e00bf */
[----:B------:R-:W-:Y:S02]  /*7950*/  IMAD.MOV.U32 R190, RZ, RZ, R236 ;  /* 0x000000ffffbe7224 */ /* 0x000fe400078e00ec */
[----:B------:R-:W-:Y:S02]  /*7960*/  IMAD.MOV.U32 R191, RZ, RZ, R14 ;  /* 0x000000ffffbf7224 */ /* 0x000fe400078e000e */
[----:B------:R-:W-:Y:S02]  /*7970*/  IMAD.MOV.U32 R237, RZ, RZ, R187 ;  /* 0x000000ffffed7224 */ /* 0x000fe400078e00bb */
[----:B------:R-:W-:-:S04]  /*7980*/  IMAD.WIDE R190, R184, 0x2, R190 ;  /* 0x00000002b8be7825 */ /* 0x000fc800078e02be */
[----:B0-----:R-:W-:Y:S02]  /*7990*/  IMAD.MOV.U32 R186, RZ, RZ, R176 ;  /* 0x000000ffffba7224 */ /* 0x001fe400078e00b0 */
[----:B------:R-:W-:Y:S01]  /*79a0*/  IMAD.MOV.U32 R187, RZ, RZ, R239 ;  /* 0x000000ffffbb7224 */ /* 0x000fe200078e00ef */
[----:B------:R-:W4:Y:S01]  /*79b0*/  LDL.LU R176, [R1+0xec] ;  /* 0x0000ec0001b07983 */ /* 0x000f220000300800 */
[----:B------:R-:W-:-:S04]  /*79c0*/  IMAD.WIDE R186, R184, 0x2, R186 ;  /* 0x00000002b8ba7825 */ /* 0x000fc800078e02ba */
[----:B------:R-:W-:Y:S02]  /*79d0*/  IMAD.MOV.U32 R236, RZ, RZ, R190 ;  /* 0x000000ffffec7224 */ /* 0x000fe400078e00be */
[----:B------:R-:W-:Y:S01]  /*79e0*/  IMAD.MOV.U32 R14, RZ, RZ, R191 ;  /* 0x000000ffff0e7224 */ /* 0x000fe200078e00bf */
[----:B------:R0:W-:Y:S01]  /*79f0*/  STL [R1+0x5c], R186 ;  /* 0x00005cba01007387 */ /* 0x0001e20000100800 */
[----:B------:R-:W-:Y:S02]  /*7a00*/  IMAD.MOV.U32 R190, RZ, RZ, R21 ;  /* 0x000000ffffbe7224 */ /* 0x000fe400078e0015 */
[----:B------:R-:W-:Y:S02]  /*7a10*/  IMAD.MOV.U32 R191, RZ, RZ, R22 ;  /* 0x000000ffffbf7224 */ /* 0x000fe400078e0016 */
[----:B------:R-:W-:Y:S02]  /*7a20*/  IMAD.MOV.U32 R239, RZ, RZ, R187 ;  /* 0x000000ffffef7224 */ /* 0x000fe400078e00bb */
[----:B------:R-:W-:-:S04]  /*7a30*/  IMAD.WIDE R190, R184, 0x2, R190 ;  /* 0x00000002b8be7825 */ /* 0x000fc800078e02be */
[----:B0-----:R-:W-:Y:S02]  /*7a40*/  IMAD.MOV.U32 R186, RZ, RZ, R225 ;  /* 0x000000ffffba7224 */ /* 0x001fe400078e00e1 */
[----:B------:R-:W-:Y:S01]  /*7a50*/  IMAD.MOV.U32 R187, RZ, RZ, R241 ;  /* 0x000000ffffbb7224 */ /* 0x000fe200078e00f1 */
[----:B------:R-:W4:Y:S01]  /*7a60*/  LDL.LU R225, [R1+0xe8] ;  /* 0x0000e80001e17983 */ /* 0x000f220000300800 */
[----:B------:R-:W-:Y:S02]  /*7a70*/  IMAD.MOV.U32 R21, RZ, RZ, R190 ;  /* 0x000000ffff157224 */ /* 0x000fe400078e00be */
[----:B------:R-:W-:-:S04]  /*7a80*/  IMAD.WIDE R186, R184, 0x2, R186 ;  /* 0x00000002b8ba7825 */ /* 0x000fc800078e02ba */
[----:B------:R-:W-:Y:S02]  /*7a90*/  IMAD.MOV.U32 R22, RZ, RZ, R191 ;  /* 0x000000ffff167224 */ /* 0x000fe400078e00bf */
[----:B------:R-:W-:Y:S02]  /*7aa0*/  IMAD.MOV.U32 R190, RZ, RZ, R240 ;  /* 0x000000ffffbe7224 */ /* 0x000fe400078e00f0 */
[----:B------:R-:W-:Y:S01]  /*7ab0*/  IMAD.MOV.U32 R191, RZ, RZ, R20 ;  /* 0x000000ffffbf7224 */ /* 0x000fe200078e0014 */
[----:B------:R0:W-:Y:S01]  /*7ac0*/  STL [R1+0x60], R186 ;  /* 0x000060ba01007387 */ /* 0x0001e20000100800 */
[----:B------:R-:W-:Y:S02]  /*7ad0*/  IMAD.MOV.U32 R241, RZ, RZ, R187 ;  /* 0x000000fffff17224 */ /* 0x000fe400078e00bb */
[----:B------:R-:W-:-:S04]  /*7ae0*/  IMAD.WIDE R190, R184, 0x2, R190 ;  /* 0x00000002b8be7825 */ /* 0x000fc800078e02be */
[----:B------:R-:W-:Y:S02]  /*7af0*/  IMAD.MOV.U32 R240, RZ, RZ, R190 ;  /* 0x000000fffff07224 */ /* 0x000fe400078e00be */
[----:B0-----:R-:W-:Y:S02]  /*7b00*/  IMAD.MOV.U32 R186, RZ, RZ, R179 ;  /* 0x000000ffffba7224 */ /* 0x001fe400078e00b3 */
[----:B------:R-:W-:Y:S01]  /*7b10*/  IMAD.MOV.U32 R187, RZ, RZ, R243 ;  /* 0x000000ffffbb7224 */ /* 0x000fe200078e00f3 */
[----:B------:R-:W4:Y:S01]  /*7b20*/  LDL.LU R179, [R1+0xe4] ;  /* 0x0000e40001b37983 */ /* 0x000f220000300800 */
[----:B------:R-:W-:Y:S02]  /*7b30*/  IMAD.MOV.U32 R20, RZ, RZ, R191 ;  /* 0x000000ffff147224 */ /* 0x000fe400078e00bf */
[----:B------:R-:W-:-:S04]  /*7b40*/  IMAD.WIDE R186, R184, 0x2, R186 ;  /* 0x00000002b8ba7825 */ /* 0x000fc800078e02ba */
        /* <DEDUP_REMOVED lines=12> */
[----:B------:R-:W-:Y:S02]  /*7c10*/  IMAD.MOV.U32 R191, RZ, RZ, R158 ;  /* 0x000000ffffbf7224 */ /* 0x000fe400078e009e */
[----:B------:R-:W-:Y:S02]  /*7c20*/  IMAD.MOV.U32 R192, RZ, RZ, R230 ;  /* 0x000000ffffc07224 */ /* 0x000fe400078e00e6 */
[----:B------:R-:W-:Y:S01]  /*7c30*/  IMAD.MOV.U32 R193, RZ, RZ, R5 ;  /* 0x000000ffffc17224 */ /* 0x000fe200078e0005 */
[----:B------:R0:W-:Y:S01]  /*7c40*/  STL [R1+0x68], R186 ;  /* 0x000068ba01007387 */ /* 0x0001e20000100800 */
[----:B------:R-:W-:-:S04]  /*7c50*/  IMAD.WIDE R190, R184, 0x2, R190 ;  /* 0x00000002b8be7825 */ /* 0x000fc800078e02be */
[----:B------:R-:W-:Y:S02]  /*7c60*/  IMAD.MOV.U32 R245, RZ, RZ, R187 ;  /* 0x000000fffff57224 */ /* 0x000fe400078e00bb */
[----:B------:R-:W-:-:S04]  /*7c70*/  IMAD.WIDE R192, R184, 0x2, R192 ;  /* 0x00000002b8c07825 */ /* 0x000fc800078e02c0 */
[----:B0-----:R-:W-:Y:S02]  /*7c80*/  IMAD.MOV.U32 R186, RZ, RZ, R188 ;  /* 0x000000ffffba7224 */ /* 0x001fe400078e00bc */
[----:B------:R-:W-:Y:S01]  /*7c90*/  IMAD.MOV.U32 R187, RZ, RZ, R247 ;  /* 0x000000ffffbb7224 */ /* 0x000fe200078e00f7 */
[----:B------:R-:W4:Y:S01]  /*7ca0*/  LDL.LU R188, [R1+0xdc] ;  /* 0x0000dc0001bc7983 */ /* 0x000f220000300800 */
[----:B------:R-:W-:Y:S02]  /*7cb0*/  IMAD.MOV.U32 R157, RZ, RZ, R190 ;  /* 0x000000ffff9d7224 */ /* 0x000fe400078e00be */
[----:B------:R-:W-:Y:S02]  /*7cc0*/  IMAD.MOV.U32 R158, RZ, RZ, R191 ;  /* 0x000000ffff9e7224 */ /* 0x000fe400078e00bf */
[----:B------:R-:W-:Y:S02]  /*7cd0*/  IMAD.MOV.U32 R190, RZ, RZ, R246 ;  /* 0x000000ffffbe7224 */ /* 0x000fe400078e00f6 */
[----:B------:R-:W-:-:S02]  /*7ce0*/  IMAD.MOV.U32 R191, RZ, RZ, R156 ;  /* 0x000000ffffbf7224 */ /* 0x000fc400078e009c */
        /* <DEDUP_REMOVED lines=10> */
[----:B------:R-:W-:Y:S02]  /*7d90*/  IMAD.MOV.U32 R187, RZ, RZ, R249 ;  /* 0x000000ffffbb7224 */ /* 0x000fe400078e00f9 */
[----:B------:R-:W-:Y:S02]  /*7da0*/  IMAD.MOV.U32 R246, RZ, RZ, R190 ;  /* 0x000000fffff67224 */ /* 0x000fe400078e00be */
[----:B------:R-:W-:Y:S02]  /*7db0*/  IMAD.MOV.U32 R156, RZ, RZ, R191 ;  /* 0x000000ffff9c7224 */ /* 0x000fe400078e00bf */
[----:B------:R-:W-:Y:S02]  /*7dc0*/  IMAD.MOV.U32 R190, RZ, RZ, R163 ;  /* 0x000000ffffbe7224 */ /* 0x000fe400078e00a3 */
[----:B------:R-:W-:-:S02]  /*7dd0*/  IMAD.MOV.U32 R191, RZ, RZ, R164 ;  /* 0x000000ffffbf7224 */ /* 0x000fc400078e00a4 */
[----:B------:R-:W-:Y:S02]  /*7de0*/  IMAD.MOV.U32 R234, RZ, RZ, R192 ;  /* 0x000000ffffea7224 */ /* 0x000fe400078e00c0 */
[----:B------:R-:W-:Y:S02]  /*7df0*/  IMAD.MOV.U32 R11, RZ, RZ, R193 ;  /* 0x000000ffff0b7224 */ /* 0x000fe400078e00c1 */
[----:B------:R-:W-:-:S04]  /*7e00*/  IMAD.WIDE R186, R184, 0x2, R186 ;  /* 0x00000002b8ba7825 */ /* 0x000fc800078e02ba */
[----:B------:R-:W-:Y:S02]  /*7e10*/  IMAD.MOV.U32 R192, RZ, RZ, R238 ;  /* 0x000000ffffc07224 */ /* 0x000fe400078e00ee */
[----:B------:R-:W-:Y:S02]  /*7e20*/  IMAD.MOV.U32 R193, RZ, RZ, R17 ;  /* 0x000000ffffc17224 */ /* 0x000fe400078e0011 */
[C---:B------:R-:W-:Y:S01]  /*7e30*/  IMAD.WIDE R190, R184.reuse, 0x2, R190 ;  /* 0x00000002b8be7825 */ /* 0x040fe200078e02be */
[----:B------:R0:W-:Y:S03]  /*7e40*/  STL [R1+0x70], R186 ;  /* 0x000070ba01007387 */ /* 0x0001e60000100800 */
[----:B------:R-:W-:-:S04]  /*7e50*/  IMAD.WIDE R192, R184, 0x2, R192 ;  /* 0x00000002b8c07825 */ /* 0x000fc800078e02c0 */
[----:B------:R-:W-:Y:S02]  /*7e60*/  IMAD.MOV.U32 R249, RZ, RZ, R187 ;  /* 0x000000fffff97224 */ /* 0x000fe400078e00bb */
[----:B------:R-:W-:Y:S02]  /*7e70*/  IMAD.MOV.U32 R163, RZ, RZ, R190 ;  /* 0x000000ffffa37224 */ /* 0x000fe400078e00be */
[----:B------:R-:W-:Y:S02]  /*7e80*/  IMAD.MOV.U32 R164, RZ, RZ, R191 ;  /* 0x000000ffffa47224 */ /* 0x000fe400078e00bf */
[----:B0-----:R-:W-:Y:S02]  /*7e90*/  IMAD.MOV.U32 R186, RZ, RZ, R221 ;  /* 0x000000ffffba7224 */ /* 0x001fe400078e00dd */
[----:B------:R-:W-:Y:S01]  /*7ea0*/  IMAD.MOV.U32 R187, RZ, RZ, R251 ;  /* 0x000000ffffbb7224 */ /* 0x000fe200078e00fb */
[----:B------:R-:W4:Y:S01]  /*7eb0*/  LDL.LU R221, [R1+0xd8] ;  /* 0x0000d80001dd7983 */ /* 0x000f220000300800 */
[----:B------:R-:W-:-:S02]  /*7ec0*/  IMAD.MOV.U32 R190, RZ, RZ, R250 ;  /* 0x000000ffffbe7224 */ /* 0x000fc400078e00fa */
[----:B------:R-:W-:Y:S02]  /*7ed0*/  IMAD.MOV.U32 R191, RZ, RZ, R162 ;  /* 0x000000ffffbf7224 */ /* 0x000fe400078e00a2 */
[----:B------:R-:W-:Y:S02]  /*7ee0*/  IMAD.MOV.U32 R238, RZ, RZ, R192 ;  /* 0x000000ffffee7224 */ /* 0x000fe400078e00c0 */
[----:B------:R-:W-:Y:S02]  /*7ef0*/  IMAD.MOV.U32 R17, RZ, RZ, R193 ;  /* 0x000000ffff117224 */ /* 0x000fe400078e00c1 */
[----:B------:R-:W-:Y:S02]  /*7f00*/  IMAD.MOV.U32 R192, RZ, RZ, R244 ;  /* 0x000000ffffc07224 */ /* 0x000fe400078e00f4 */
[----:B------:R-:W-:Y:S02]  /*7f10*/  IMAD.MOV.U32 R193, RZ, RZ, R154 ;  /* 0x000000ffffc17224 */ /* 0x000fe400078e009a */
[----:B------:R-:W-:-:S04]  /*7f20*/  IMAD.WIDE R186, R184, 0x2, R186 ;  /* 0x00000002b8ba7825 */ /* 0x000fc800078e02ba */
[C---:B------:R-:W-:Y:S01]  /*7f30*/  IMAD.WIDE R190, R184.reuse, 0x2, R190 ;  /* 0x00000002b8be7825 */ /* 0x040fe200078e02be */
[----:B------:R0:W-:Y:S03]  /*7f40*/  STL [R1+0x74], R186 ;  /* 0x000074ba01007387 */ /* 0x0001e60000100800 */
[----:B------:R-:W-:-:S04]  /*7f50*/  IMAD.WIDE R192, R184, 0x2, R192 ;  /* 0x00000002b8c07825 */ /* 0x000fc800078e02c0 */
[----:B------:R-:W-:Y:S02]  /*7f60*/  IMAD.MOV.U32 R251, RZ, RZ, R187 ;  /* 0x000000fffffb7224 */ /* 0x000fe400078e00bb */
[----:B------:R-:W-:Y:S02]  /*7f70*/  IMAD.MOV.U32 R250, RZ, RZ, R190 ;  /* 0x000000fffffa7224 */ /* 0x000fe400078e00be */
[----:B------:R-:W-:Y:S02]  /*7f80*/  IMAD.MOV.U32 R162, RZ, RZ, R191 ;  /* 0x000000ffffa27224 */ /* 0x000fe400078e00bf */
[----:B0-----:R-:W-:Y:S02]  /*7f90*/  IMAD.MOV.U32 R186, RZ, RZ, R201 ;  /* 0x000000ffffba7224 */ /* 0x001fe400078e00c9 */
[----:B------:R-:W-:Y:S02]  /*7fa0*/  IMAD.MOV.U32 R187, RZ, RZ, R200 ;  /* 0x000000ffffbb7224 */ /* 0x000fe400078e00c8 */
[----:B------:R-:W-:-:S02]  /*7fb0*/  IMAD.MOV.U32 R190, RZ, RZ, R169 ;  /* 0x000000ffffbe7224 */ /* 0x000fc400078e00a9 */
[----:B------:R-:W-:Y:S02]  /*7fc0*/  IMAD.MOV.U32 R191, RZ, RZ, R170 ;  /* 0x000000ffffbf7224 */ /* 0x000fe400078e00aa */
[----:B------:R-:W-:Y:S02]  /*7fd0*/  IMAD.MOV.U32 R244, RZ, RZ, R192 ;  /* 0x000000fffff47224 */ /* 0x000fe400078e00c0 */
[----:B------:R-:W-:Y:S02]  /*7fe0*/  IMAD.MOV.U32 R154, RZ, RZ, R193 ;  /* 0x000000ffff9a7224 */ /* 0x000fe400078e00c1 */
[----:B------:R-:W-:Y:S02]  /*7ff0*/  IMAD.MOV.U32 R192, RZ, RZ, R248 ;  /* 0x000000ffffc07224 */ /* 0x000fe400078e00f8 */
[----:B---3--:R-:W-:Y:S02]  /*8000*/  IMAD.MOV.U32 R193, RZ, RZ, R159 ;  /* 0x000000ffffc17224 */ /* 0x008fe400078e009f */
[----:B------:R-:W-:-:S04]  /*8010*/  IMAD.WIDE R186, R184, 0x2, R186 ;  /* 0x00000002b8ba7825 */ /* 0x000fc800078e02ba */
[C---:B------:R-:W-:Y:S01]  /*8020*/  IMAD.WIDE R190, R184.reuse, 0x2, R190 ;  /* 0x00000002b8be7825 */ /* 0x040fe200078e02be */
[----:B------:R0:W-:Y:S03]  /*8030*/  STL [R1+0x78], R186 ;  /* 0x000078ba01007387 */ /* 0x0001e60000100800 */
[----:B------:R-:W-:Y:S01]  /*8040*/  IMAD.WIDE R192, R184, 0x2, R192 ;  /* 0x00000002b8c07825 */ /* 0x000fe200078e02c0 */
[----:B------:R1:W-:Y:S03]  /*8050*/  STL [R1], R187 ;  /* 0x000000bb01007387 */ /* 0x0003e60000100800 */
[----:B------:R-:W-:Y:S02]  /*8060*/  IMAD.MOV.U32 R169, RZ, RZ, R190 ;  /* 0x000000ffffa97224 */ /* 0x000fe400078e00be */
[----:B------:R-:W-:-:S02]  /*8070*/  IMAD.MOV.U32 R170, RZ, RZ, R191 ;  /* 0x000000ffffaa7224 */ /* 0x000fc400078e00bf */
[----:B------:R-:W-:Y:S02]  /*8080*/  IMAD.MOV.U32 R190, RZ, RZ, R202 ;  /* 0x000000ffffbe7224 */ /* 0x000fe400078e00ca */
[----:B------:R-:W-:Y:S02]  /*8090*/  IMAD.MOV.U32 R191, RZ, RZ, R168 ;  /* 0x000000ffffbf7224 */ /* 0x000fe400078e00a8 */
[----:B------:R-:W-:Y:S02]  /*80a0*/  IMAD.MOV.U32 R248, RZ, RZ, R192 ;  /* 0x000000fffff87224 */ /* 0x000fe400078e00c0 */
[----:B------:R-:W-:Y:S02]  /*80b0*/  IMAD.MOV.U32 R159, RZ, RZ, R193 ;  /* 0x000000ffff9f7224 */ /* 0x000fe400078e00c1 */
[----:B0-----:R-:W-:Y:S02]  /*80c0*/  IMAD.MOV.U32 R186, RZ, RZ, R214 ;  /* 0x000000ffffba7224 */ /* 0x001fe400078e00d6 */
[----:B-1----:R-:W-:-:S02]  /*80d0*/  IMAD.MOV.U32 R187, RZ, RZ, R189 ;  /* 0x000000ffffbb7224 */ /* 0x002fc400078e00bd */
[----:B------:R-:W-:Y:S01]  /*80e0*/  IMAD.MOV.U32 R192, RZ, RZ, R252 ;  /* 0x000000ffffc07224 */ /* 0x000fe200078e00fc */
[----:B------:R-:W3:Y:S01]  /*80f0*/  LDL.LU R189, [R1+0xd4] ;  /* 0x0000d40001bd7983 */ /* 0x000ee20000300800 */
[----:B------:R-:W-:Y:S02]  /*8100*/  IMAD.MOV.U32 R193, RZ, RZ, R165 ;  /* 0x000000ffffc17224 */ /* 0x000fe400078e00a5 */
[C---:B------:R-:W-:Y:S01]  /*8110*/  IMAD.WIDE R190, R184.reuse, 0x2, R190 ;  /* 0x00000002b8be7825 */ /* 0x040fe200078e02be */
[----:B------:R-:W3:Y:S03]  /*8120*/  LDL.LU R214, [R1+0xd0] ;  /* 0x0000d00001d67983 */ /* 0x000ee60000300800 */
[C---:B------:R-:W-:Y:S01]  /*8130*/  IMAD.WIDE R186, R184.reuse, 0x2, R186 ;  /* 0x00000002b8ba7825 */ /* 0x040fe200078e02ba */
[----:B------:R-:W-:Y:S03]  /*8140*/  STL [R1+0x4], R190 ;  /* 0x000004be01007387 */ /* 0x000fe60000100800 */
[----:B------:R-:W-:Y:S01]  /*8150*/  IMAD.WIDE R192, R184, 0x2, R192 ;  /* 0x00000002b8c07825 */ /* 0x000fe200078e02c0 */
[----:B------:R0:W-:Y:S03]  /*8160*/  STL [R1+0x7c], R186 ;  /* 0x00007cba01007387 */ /* 0x0001e60000100800 */
[----:B------:R-:W-:Y:S01]  /*8170*/  IMAD.MOV.U32 R252, RZ, RZ, R192 ;  /* 0x000000fffffc7224 */ /* 0x000fe200078e00c0 */
[----:B------:R1:W-:Y:S01]  /*8180*/  STL [R1+0x8], R187 ;  /* 0x000008bb01007387 */ /* 0x0003e20000100800 */
[----:B------:R-:W-:-:S02]  /*8190*/  IMAD.MOV.U32 R165, RZ, RZ, R193 ;  /* 0x000000ffffa57224 */ /* 0x000fc400078e00c1 */
[----:B-----5:R-:W-:Y:S02]  /*81a0*/  IMAD.MOV.U32 R192, RZ, RZ, R222 ;  /* 0x000000ffffc07224 */ /* 0x020fe400078e00de */
[----:B------:R-:W-:Y:S01]  /*81b0*/  IMAD.MOV.U32 R193, RZ, RZ, R171 ;  /* 0x000000ffffc17224 */ /* 0x000fe200078e00ab */
[----:B------:R-:W5:Y:S01]  /*81c0*/  LDL.LU R222, [R1+0xcc] ;  /* 0x0000cc0001de7983 */ /* 0x000f620000300800 */
[----:B0-----:R-:W-:Y:S02]  /*81d0*/  IMAD.MOV.U32 R186, RZ, RZ, R210 ;  /* 0x000000ffffba7224 */ /* 0x001fe400078e00d2 */
[----:B-1----:R-:W-:Y:S02]  /*81e0*/  IMAD.MOV.U32 R187, RZ, RZ, R203 ;  /* 0x000000ffffbb7224 */ /* 0x002fe400078e00cb */
[----:B------:R-:W-:-:S04]  /*81f0*/  IMAD.WIDE R192, R184, 0x2, R192 ;  /* 0x00000002b8c07825 */ /* 0x000fc800078e02c0 */
[----:B------:R-:W-:Y:S01]  /*8200*/  IMAD.WIDE R186, R184, 0x2, R186 ;  /* 0x00000002b8ba7825 */ /* 0x000fe200078e02ba */
[----:B------:R-:W-:Y:S03]  /*8210*/  STL [R1+0xc], R192 ;  /* 0x00000cc001007387 */ /* 0x000fe60000100800 */
[----:B------:R-:W-:Y:S01]  /*8220*/  IMAD.MOV.U32 R210, RZ, RZ, R212 ;  /* 0x000000ffffd27224 */ /* 0x000fe200078e00d4 */
[----:B------:R-:W-:Y:S04]  /*8230*/  STL [R1+0x80], R186 ;  /* 0x000080ba01007387 */ /* 0x000fe80000100800 */
[----:B------:R0:W-:Y:S04]  /*8240*/  STL [R1+0x10], R187 ;  /* 0x000010bb01007387 */ /* 0x0001e80000100800 */
[----:B------:R-:W5:Y:S01]  /*8250*/  LDL.LU R212, [R1+0x28] ;  /* 0x0000280001d47983 */ /* 0x000f620000300800 */
[----:B0-----:R-:W-:-:S03]  /*8260*/  IMAD.MOV.U32 R187, RZ, RZ, R181 ;  /* 0x000000ffffbb7224 */ /* 0x001fc600078e00b5 */
[----:B------:R-:W5:Y:S01]  /*8270*/  LDL.LU R181, [R1+0xc8] ;  /* 0x0000c80001b57983 */ /* 0x000f620000300800 */
[----:B------:R-:W-:Y:S02]  /*8280*/  IMAD.MOV.U32 R168, RZ, RZ, R191 ;  /* 0x000000ffffa87224 */ /* 0x000fe400078e00bf */
[----:B------:R-:W-:Y:S02]  /*8290*/  IMAD.MOV.U32 R190, RZ, RZ, R215 ;  /* 0x000000ffffbe7224 */ /* 0x000fe400078e00d7 */
[----:B------:R-:W-:Y:S02]  /*82a0*/  IMAD.MOV.U32 R191, RZ, RZ, R175 ;  /* 0x000000ffffbf7224 */ /* 0x000fe400078e00af */
[----:B------:R-:W-:Y:S02]  /*82b0*/  IMAD.MOV.U32 R171, RZ, RZ, R193 ;  /* 0x000000ffffab7224 */ /* 0x000fe400078e00c1 */
[----:B------:R-:W-:Y:S02]  /*82c0*/  IMAD.MOV.U32 R192, RZ, RZ, R204 ;  /* 0x000000ffffc07224 */ /* 0x000fe400078e00cc */
[----:B------:R-:W-:-:S02]  /*82d0*/  IMAD.MOV.U32 R193, RZ, RZ, R174 ;  /* 0x000000ffffc17224 */ /* 0x000fc400078e00ae */
[----:B------:R-:W-:-:S04]  /*82e0*/  IMAD.WIDE R190, R184, 0x2, R190 ;  /* 0x00000002b8be7825 */ /* 0x000fc800078e02be */
[----:B--2---:R-:W-:Y:S02]  /*82f0*/  IMAD.MOV.U32 R186, RZ, RZ, R0 ;  /* 0x000000ffffba7224 */ /* 0x004fe400078e0000 */
[C---:B------:R-:W-:Y:S01]  /*8300*/  IMAD.WIDE R192, R184.reuse, 0x2, R192 ;  /* 0x00000002b8c07825 */ /* 0x040fe200078e02c0 */
[----:B------:R-:W2:Y:S03]  /*8310*/  LDL.LU R0, [R1+0xc4] ;  /* 0x0000c40001007983 */ /* 0x000ea60000300800 */
[----:B------:R-:W-:Y:S02]  /*8320*/  IMAD.MOV.U32 R215, RZ, RZ, R190 ;  /* 0x000000ffffd77224 */ /* 0x000fe400078e00be */
[----:B------:R-:W-:Y:S02]  /*8330*/  IMAD.MOV.U32 R175, RZ, RZ, R191 ;  /* 0x000000ffffaf7224 */ /* 0x000fe400078e00bf */
[----:B------:R-:W-:Y:S01]  /*8340*/  IMAD.WIDE R186, R184, 0x2, R186 ;  /* 0x00000002b8ba7825 */ /* 0x000fe200078e02ba */
[----:B------:R4:W-:Y:S03]  /*8350*/  STL [R1+0x14], R192 ;  /* 0x000014c001007387 */ /* 0x0009e60000100800 */
[----:B------:R-:W-:-:S02]  /*8360*/  IMAD.MOV.U32 R190, RZ, RZ, R216 ;  /* 0x000000ffffbe7224 */ /* 0x000fc400078e00d8 */
[----:B------:R-:W-:Y:S01]  /*8370*/  IMAD.MOV.U32 R191, RZ, RZ, R177 ;  /* 0x000000ffffbf7224 */ /* 0x000fe200078e00b1 */
[----:B------:R0:W-:Y:S01]  /*8380*/  STL [R1+0x84], R186 ;  /* 0x000084ba01007387 */ /* 0x0001e20000100800 */
[----:B------:R-:W-:Y:S02]  /*8390*/  IMAD.MOV.U32 R174, RZ, RZ, R193 ;  /* 0x000000ffffae7224 */ /* 0x000fe400078e00c1 */
[----:B------:R-:W-:Y:S01]  /*83a0*/  IMAD.WIDE R190, R184, 0x2, R190 ;  /* 0x00000002b8be7825 */ /* 0x000fe200078e02be */
[----:B------:R1:W-:Y:S03]  /*83b0*/  STL [R1+0x18], R187 ;  /* 0x000018bb01007387 */ /* 0x0003e60000100800 */
[----:B----4-:R-:W-:Y:S02]  /*83c0*/  IMAD.MOV.U32 R192, RZ, RZ, R225 ;  /* 0x000000ffffc07224 */ /* 0x010fe400078e00e1 */
[----:B------:R-:W-:Y:S01]  /*83d0*/  IMAD.MOV.U32 R193, RZ, RZ, R176 ;  /* 0x000000ffffc17224 */ /* 0x000fe200078e00b0 */
[----:B------:R-:W-:Y:S01]  /*83e0*/  WARPGROUP.ARRIVE ;  /* 0x00000000000079c5 */ /* 0x000fe20000000000 */
[----:B0-----:R-:W-:Y:S01]  /*83f0*/  IMAD.MOV.U32 R186, RZ, RZ, R206 ;  /* 0x000000ffffba7224 */ /* 0x001fe200078e00ce */
[----:B------:R-:W4:Y:S01]  /*8400*/  LDL.LU R225, [R1+0xc0] ;  /* 0x0000c00001e17983 */ /* 0x000f220000300800 */
[----:B-1----:R-:W-:-:S02]  /*8410*/  IMAD.MOV.U32 R187, RZ, RZ, R205 ;  /* 0x000000ffffbb7224 */ /* 0x002fc400078e00cd */
[----:B------:R-:W-:Y:S01]  /*8420*/  IMAD.MOV.U32 R216, RZ, RZ, R190 ;  /* 0x000000ffffd87224 */ /* 0x000fe200078e00be */
[----:B------:R-:W-:Y:S01]  /*8430*/  HGMMA.64x256x16.F32 R24, gdesc[UR20].tnspA, R24 ;  /* 0x23e00000141879f0 */ /* 0x000fe20008700818 */
[----:B------:R-:W-:Y:S02]  /*8440*/  IMAD.MOV.U32 R177, RZ, RZ, R191 ;  /* 0x000000ffffb17224 */ /* 0x000fe400078e00bf */
[----:B------:R-:W-:Y:S02]  /*8450*/  IMAD.MOV.U32 R190, RZ, RZ, R217 ;  /* 0x000000ffffbe7224 */ /* 0x000fe400078e00d9 */
[----:B------:R-:W-:Y:S02]  /*8460*/  IMAD.MOV.U32 R191, RZ, RZ, R178 ;  /* 0x000000ffffbf7224 */ /* 0x000fe400078e00b2 */
[----:B------:R-:W-:-:S04]  /*8470*/  IMAD.WIDE R192, R184, 0x2, R192 ;  /* 0x00000002b8c07825 */ /* 0x000fc800078e02c0 */
[C---:B------:R-:W-:Y:S01]  /*8480*/  IMAD.WIDE R186, R184.reuse, 0x2, R186 ;  /* 0x00000002b8ba7825 */ /* 0x040fe200078e02ba */
[----:B------:R-:W-:Y:S03]  /*8490*/  STL [R1+0x1c], R192 ;  /* 0x00001cc001007387 */ /* 0x000fe60000100800 */
[----:B------:R-:W-:Y:S01]  /*84a0*/  IMAD.WIDE R190, R184, 0x2, R190 ;  /* 0x00000002b8be7825 */ /* 0x000fe200078e02be */
[----:B------:R0:W-:Y:S03]  /*84b0*/  STL [R1+0x88], R186 ;  /* 0x000088ba01007387 */ /* 0x0001e60000100800 */
[----:B------:R-:W-:Y:S01]  /*84c0*/  IMAD.MOV.U32 R217, RZ, RZ, R190 ;  /* 0x000000ffffd97224 */ /* 0x000fe200078e00be */
[----:B------:R1:W-:Y:S01]  /*84d0*/  STL [R1+0x20], R187 ;  /* 0x000020bb01007387 */ /* 0x0003e20000100800 */
[----:B------:R-:W-:-:S02]  /*84e0*/  IMAD.MOV.U32 R178, RZ, RZ, R191 ;  /* 0x000000ffffb27224 */ /* 0x000fc400078e00bf */
[----:B0-----:R-:W-:Y:S02]  /*84f0*/  IMAD.MOV.U32 R186, RZ, RZ, R210 ;  /* 0x000000ffffba7224 */ /* 0x001fe400078e00d2 */
[----:B-1----:R-:W-:Y:S02]  /*8500*/  IMAD.MOV.U32 R187, RZ, RZ, R219 ;  /* 0x000000ffffbb7224 */ /* 0x002fe400078e00db */
[----:B------:R-:W-:-:S04]  /*8510*/  IMAD.WIDE R186, R184, 0x2, R186 ;  /* 0x00000002b8ba7825 */ /* 0x000fc800078e02ba */
[----:B------:R-:W-:Y:S02]  /*8520*/  IMAD.MOV.U32 R219, RZ, RZ, R187 ;  /* 0x000000ffffdb7224 */ /* 0x000fe400078e00bb */
[----:B------:R-:W-:Y:S02]  /*8530*/  IMAD.MOV.U32 R190, RZ, RZ, R188 ;  /* 0x000000ffffbe7224 */ /* 0x000fe400078e00bc */
[----:B------:R-:W4:Y:S04]  /*8540*/  LDL.LU R188, [R1+0xbc] ;  /* 0x0000bc0001bc7983 */ /* 0x000f280000300800 */
[----:B------:R3:W-:Y:S01]  /*8550*/  STL [R1+0x24], R186 ;  /* 0x000024ba01007387 */ /* 0x0007e20000100800 */
[----:B------:R-:W-:Y:S01]  /*8560*/  IMAD.MOV.U32 R187, RZ, RZ, R221 ;  /* 0x000000ffffbb7224 */ /* 0x000fe200078e00dd */
[----:B------:R-:W-:Y:S01]  /*8570*/  HGMMA.64x256x16.F32 R24, gdesc[UR12].tnspA, R24, gsb0 ;  /* 0x23e000000c1879f0 */ /* 0x000fe20008000818 */
[----:B---3--:R-:W-:-:S04]  /*8580*/  IMAD.MOV.U32 R186, RZ, RZ, R189 ;  /* 0x000000ffffba7224 */ /* 0x008fc800078e00bd */
[----:B------:R-:W-:-:S04]  /*8590*/  IMAD.WIDE R186, R184, 0x2, R186 ;  /* 0x00000002b8ba7825 */ /* 0x000fc800078e02ba */
[----:B-----5:R-:W-:Y:S02]  /*85a0*/  IMAD.MOV.U32 R191, RZ, RZ, R212 ;  /* 0x000000ffffbf7224 */ /* 0x020fe400078e00d4 */
[----:B------:R-:W-:-:S05]  /*85b0*/  IMAD.WIDE R190, R184, 0x2, R190 ;  /* 0x00000002b8be7825 */ /* 0x000fca00078e02be */
[----:B------:R0:W-:Y:S04]  /*85c0*/  STL [R1+0x8c], R190 ;  /* 0x00008cbe01007387 */ /* 0x0001e80000100800 */
[----:B------:R1:W-:Y:S04]  /*85d0*/  STL [R1+0x28], R191 ;  /* 0x000028bf01007387 */ /* 0x0003e80000100800 */
[----:B------:R-:W3:Y:S01]  /*85e0*/  LDL.LU R189, [R1+0xb8] ;  /* 0x0000b80001bd7983 */ /* 0x000ee20000300800 */
[----:B0-----:R-:W-:Y:S02]  /*85f0*/  IMAD.MOV.U32 R190, RZ, RZ, R209 ;  /* 0x000000ffffbe7224 */ /* 0x001fe400078e00d1 */
[----:B-1----:R-:W-:-:S02]  /*8600*/  IMAD.MOV.U32 R191, RZ, RZ, R211 ;  /* 0x000000ffffbf7224 */ /* 0x002fc400078e00d3 */
[----:B------:R-:W-:Y:S01]  /*8610*/  IMAD.WIDE R190, R184, 0x2, R190 ;  /* 0x00000002b8be7825 */ /* 0x000fe200078e02be */
[----:B------:R-:W-:Y:S04]  /*8620*/  STL [R1+0x2c], R186 ;  /* 0x00002cba01007387 */ /* 0x000fe80000100800 */
[----:B------:R-:W-:Y:S04]  /*8630*/  STL [R1+0x90], R190 ;  /* 0x000090be01007387 */ /* 0x000fe80000100800 */
[----:B------:R0:W-:Y:S02]  /*8640*/  STL [R1+0x30], R191 ;  /* 0x000030bf01007387 */ /* 0x0001e40000100800 */
[----:B0-----:R-:W-:-:S02]  /*8650*/  IMAD.MOV.U32 R191, RZ, RZ, R181 ;  /* 0x000000ffffbf7224 */ /* 0x001fc400078e00b5 */
[----:B------:R-:W5:Y:S01]  /*8660*/  LDL.LU R181, [R1+0xb4] ;  /* 0x0000b40001b57983 */ /* 0x000f620000300800 */
[----:B------:R-:W-:Y:S02]  /*8670*/  IMAD.MOV.U32 R221, RZ, RZ, R187 ;  /* 0x000000ffffdd7224 */ /* 0x000fe400078e00bb */
[----:B------:R-:W-:Y:S02]  /*8680*/  IMAD.MOV.U32 R186, RZ, RZ, R208 ;  /* 0x000000ffffba7224 */ /* 0x000fe400078e00d0 */
[----:B------:R-:W-:Y:S02]  /*8690*/  IMAD.MOV.U32 R187, RZ, RZ, R223 ;  /* 0x000000ffffbb7224 */ /* 0x000fe400078e00df */
[----:B--2---:R-:W-:Y:S02]  /*86a0*/  IMAD.MOV.U32 R190, RZ, RZ, R0 ;  /* 0x000000ffffbe7224 */ /* 0x004fe400078e0000 */
[C---:B------:R-:W-:Y:S01]  /*86b0*/  IMAD.WIDE R186, R184.reuse, 0x2, R186 ;  /* 0x00000002b8ba7825 */ /* 0x040fe200078e02ba */
[----:B------:R-:W0:Y:S03]  /*86c0*/  S2R R0, SR_TID.X ;  /* 0x0000000000007919 */ /* 0x000e260000002100 */
[----:B------:R-:W-:Y:S01]  /*86d0*/  IMAD.WIDE R190, R184, 0x2, R190 ;  /* 0x00000002b8be7825 */ /* 0x000fe200078e02be */
[----:B------:R1:W-:Y:S03]  /*86e0*/  STL [R1+0x34], R186 ;  /* 0x000034ba01007387 */ /* 0x0003e60000100800 */
[----:B------:R-:W-:Y:S01]  /*86f0*/  IMAD.MOV.U32 R223, RZ, RZ, R187 ;  /* 0x000000ffffdf7224 */ /* 0x000fe200078e00bb */
[----:B------:R2:W-:Y:S01]  /*8700*/  STL [R1+0x94], R190 ;  /* 0x000094be01007387 */ /* 0x0005e20000100800 */
[----:B------:R-:W-:-:S03]  /*8710*/  IMAD.MOV.U32 R176, RZ, RZ, R193 ;  /* 0x000000ffffb07224 */ /* 0x000fc600078e00c1 */
[----:B------:R4:W-:Y:S01]  /*8720*/  STL [R1+0x38], R191 ;  /* 0x000038bf01007387 */ /* 0x0009e20000100800 */
[----:B-1----:R-:W-:Y:S02]  /*8730*/  IMAD.MOV.U32 R186, RZ, RZ, R207 ;  /* 0x000000ffffba7224 */ /* 0x002fe400078e00cf */
[----:B------:R-:W-:Y:S02]  /*8740*/  IMAD.MOV.U32 R187, RZ, RZ, R224 ;  /* 0x000000ffffbb7224 */ /* 0x000fe400078e00e0 */
[----:B--2---:R-:W-:Y:S02]  /*8750*/  IMAD.MOV.U32 R190, RZ, RZ, R213 ;  /* 0x000000ffffbe7224 */ /* 0x004fe400078e00d5 */
[----:B----4-:R-:W-:Y:S02]  /*8760*/  IMAD.MOV.U32 R191, RZ, RZ, R225 ;  /* 0x000000ffffbf7224 */ /* 0x010fe400078e00e1 */
[----:B------:R-:W-:Y:S02]  /*8770*/  IMAD.MOV.U32 R192, RZ, RZ, R218 ;  /* 0x000000ffffc07224 */ /* 0x000fe400078e00da */
[----:B------:R-:W-:-:S02]  /*8780*/  IMAD.MOV.U32 R193, RZ, RZ, R179 ;  /* 0x000000ffffc17224 */ /* 0x000fc400078e00b3 */
[----:B------:R-:W-:-:S04]  /*8790*/  IMAD.WIDE R186, R184, 0x2, R186 ;  /* 0x00000002b8ba7825 */ /* 0x000fc800078e02ba */
[C---:B------:R-:W-:Y:S01]  /*87a0*/  IMAD.WIDE R190, R184.reuse, 0x2, R190 ;  /* 0x00000002b8be7825 */ /* 0x040fe200078e02be */
[----:B------:R1:W-:Y:S03]  /*87b0*/  STL [R1+0x3c], R186 ;  /* 0x00003cba01007387 */ /* 0x0003e60000100800 */
[----:B------:R-:W-:Y:S01]  /*87c0*/  IMAD.WIDE R192, R184, 0x2, R192 ;  /* 0x00000002b8c07825 */ /* 0x000fe200078e02c0 */
[----:B------:R1:W-:Y:S03]  /*87d0*/  STL [R1+0x40], R190 ;  /* 0x000040be01007387 */ /* 0x0003e60000100800 */
[----:B------:R-:W-:Y:S02]  /*87e0*/  IMAD.MOV.U32 R218, RZ, RZ, R192 ;  /* 0x000000ffffda7224 */ /* 0x000fe400078e00c0 */
[----:B------:R-:W-:-:S02]  /*87f0*/  IMAD.MOV.U32 R179, RZ, RZ, R193 ;  /* 0x000000ffffb37224 */ /* 0x000fc400078e00c1 */
[----:B------:R-:W-:Y:S02]  /*8800*/  IMAD.MOV.U32 R192, RZ, RZ, R220 ;  /* 0x000000ffffc07224 */ /* 0x000fe400078e00dc */
[----:B------:R-:W-:Y:S02]  /*8810*/  IMAD.MOV.U32 R193, RZ, RZ, R180 ;  /* 0x000000ffffc17224 */ /* 0x000fe400078e00b4 */
[----:B------:R-:W-:-:S04]  /*8820*/  IMAD.WIDE R192, R184, 0x2, R192 ;  /* 0x00000002b8c07825 */ /* 0x000fc800078e02c0 */
[----:B------:R-:W-:Y:S02]  /*8830*/  IMAD.MOV.U32 R220, RZ, RZ, R192 ;  /* 0x000000ffffdc7224 */ /* 0x000fe400078e00c0 */
[----:B------:R-:W-:Y:S02]  /*8840*/  IMAD.MOV.U32 R180, RZ, RZ, R193 ;  /* 0x000000ffffb47224 */ /* 0x000fe400078e00c1 */
[----:B------:R-:W-:Y:S02]  /*8850*/  IMAD.MOV.U32 R192, RZ, RZ, R222 ;  /* 0x000000ffffc07224 */ /* 0x000fe400078e00de */
[----:B------:R-:W-:Y:S01]  /*8860*/  IMAD.MOV.U32 R193, RZ, RZ, R214 ;  /* 0x000000ffffc17224 */ /* 0x000fe200078e00d6 */
[----:B0-----:R-:W-:Y:S01]  /*8870*/  SHF.R.U32.HI R0, RZ, 0x6, R0 ;  /* 0x00000006ff007819 */ /* 0x001fe20000011600 */
[----:B------:R-:W-:Y:S01]  /*8880*/  IMAD.SHL.U32 R194, R194, 0x20, RZ ;  /* 0x00000020c2c27824 */ /* 0x000fe200078e00ff */
[----:B------:R-:W-:Y:S01]  /*8890*/  UIADD3 UR16, UR16, -0x20, URZ ;  /* 0xffffffe010107890 */ /* 0x000fe2000fffe03f */
[----:B------:R-:W-:Y:S01]  /*88a0*/  IMAD.WIDE R192, R184, 0x2, R192 ;  /* 0x00000002b8c07825 */ /* 0x000fe200078e02c0 */
[----:B------:R-:W-:-:S03]  /*88b0*/  SGXT.U32 R0, R0, 0x1 ;  /* 0x000000010000781a */ /* 0x000fc60000000000 */
[----:B------:R-:W-:-:S04]  /*88c0*/  IMAD.WIDE R6, R184, 0x2, R6 ;  /* 0x00000002b8067825 */ /* 0x000fc800078e0206 */
[----:B------:R-:W-:-:S04]  /*88d0*/  IMAD.WIDE R12, R184, 0x2, R12 ;  /* 0x00000002b80c7825 */ /* 0x000fc800078e020c */
[----:B------:R-:W-:-:S04]  /*88e0*/  IMAD.WIDE R18, R184, 0x2, R18 ;  /* 0x00000002b8127825 */ /* 0x000fc800078e0212 */
[----:B------:R-:W-:-:S04]  /*88f0*/  IMAD.WIDE R152, R184, 0x2, R152 ;  /* 0x00000002b8987825 */ /* 0x000fc800078e0298 */
[----:B------:R-:W-:-:S04]  /*8900*/  IMAD.WIDE R182, R184, 0x2, R182 ;  /* 0x00000002b8b67825 */ /* 0x000fc800078e02b6 */
[----:B------:R-:W-:-:S04]  /*8910*/  IMAD.WIDE R160, R184, 0x2, R160 ;  /* 0x00000002b8a07825 */ /* 0x000fc800078e02a0 */
[----:B------:R-:W-:-:S04]  /*8920*/  IMAD.WIDE R166, R184, 0x2, R166 ;  /* 0x00000002b8a67825 */ /* 0x000fc800078e02a6 */
[----:B------:R-:W-:-:S04]  /*8930*/  IMAD.WIDE R172, R184, 0x2, R172 ;  /* 0x00000002b8ac7825 */ /* 0x000fc800078e02ac */
[----:B------:R-:W-:Y:S02]  /*8940*/  IMAD.MOV.U32 R222, RZ, RZ, R192 ;  /* 0x000000ffffde7224 */ /* 0x000fe400078e00c0 */
[----:B------:R-:W-:Y:S02]  /*8950*/  IMAD.MOV.U32 R214, RZ, RZ, R193 ;  /* 0x000000ffffd67224 */ /* 0x000fe400078e00c1 */
[----:B------:R-:W-:Y:S02]  /*8960*/  IMAD.MOV.U32 R224, RZ, RZ, R187 ;  /* 0x000000ffffe07224 */ /* 0x000fe400078e00bb */
[----:B------:R-:W-:Y:S01]  /*8970*/  IMAD.MOV.U32 R225, RZ, RZ, R191 ;  /* 0x000000ffffe17224 */ /* 0x000fe200078e00bf */
[----:B------:R-:W-:Y:S02]  /*8980*/  WARPGROUP.DEPBAR.LE gsb0, 0x0 ;  /* 0x00008000000079c5 */ /* 0x000fe40000010000 */
[----:B---3--:R-:W-:-:S04]  /*8990*/  IMAD.WIDE R188, R194, 0x2, R188 ;  /* 0x00000002c2bc7825 */ /* 0x008fc800078e02bc */
[----:B-----5:R-:W-:-:S05]  /*89a0*/  VIADD R181, R181, 0xffffffff ;  /* 0xffffffffb5b57836 */ /* 0x020fca0000000000 */
[----:B------:R-:W-:-:S13]  /*89b0*/  ISETP.NE.U32.AND P0, PT, R181, RZ, PT ;  /* 0x000000ffb500720c */ /* 0x000fda0003f05070 */
[----:B-1----:R-:W-:Y:S05]  /*89c0*/  @P0 BRA `(.L_x_1) ;  /* 0xffffffc400dc0947 */ /* 0x002fea000383ffff */
[----:B------:R-:W-:Y:S02]  /*89d0*/  F2FP.F16.F32.PACK_AB R147, R151, R147 ;  /* 0x000000939793723e */ /* 0x000fe400000000ff */
[----:B------:R-:W-:Y:S02]  /*89e0*/  F2FP.F16.F32.PACK_AB R146, R150, R146 ;  /* 0x000000929692723e */ /* 0x000fe400000000ff */
[----:B------:R-:W-:Y:S02]  /*89f0*/  F2FP.F16.F32.PACK_AB R145, R149, R145 ;  /* 0x000000919591723e */ /* 0x000fe400000000ff */
[----:B------:R-:W-:Y:S02]  /*8a00*/  F2FP.F16.F32.PACK_AB R144, R148, R144 ;  /* 0x000000909490723e */ /* 0x000fe400000000ff */
[----:B------:R-:W-:Y:S02]  /*8a10*/  F2FP.F16.F32.PACK_AB R139, R143, R139 ;  /* 0x0000008b8f8b723e */ /* 0x000fe400000000ff */
[----:B------:R-:W-:-:S02]  /*8a20*/  F2FP.F16.F32.PACK_AB R138, R142, R138 ;  /* 0x0000008a8e8a723e */ /* 0x000fc400000000ff */
        /* <DEDUP_REMOVED lines=57> */
[----:B------:R-:W-:-:S07]  /*8dc0*/  F2FP.F16.F32.PACK_AB R24, R28, R24 ;  /* 0x000000181c18723e */ /* 0x000fce00000000ff */
.L_x_0:
[----:B0-----:R-:W2:Y:S01]  /*8dd0*/  LDL.LU R10, [R1+0xb0] ;  /* 0x0000b000010a7983 */ /* 0x001ea20000300800 */
[----:B------:R-:W0:Y:S01]  /*8de0*/  S2R R3, SR_TID.X ;  /* 0x0000000000037919 */ /* 0x000e220000002100 */
[----:B------:R-:W-:Y:S01]  /*8df0*/  USHF.L.U32 UR9, UR9, 0x8, URZ ;  /* 0x0000000809097899 */ /* 0x000fe2000800063f */
[----:B------:R-:W-:Y:S01]  /*8e00*/  ULDC.64 UR4, c[0x0][0x228] ;  /* 0x00008a0000047ab9 */ /* 0x000fe20000000a00 */
[----:B------:R-:W3:Y:S02]  /*8e10*/  LDL.LU R152, [R1+0xac] ;  /* 0x0000ac0001987983 */ /* 0x000ee40000300800 */
[----:B------:R-:W-:Y:S01]  /*8e20*/  ULOP3.LUT UR9, UR9, 0x100, URZ, 0xc0, !UPT ;  /* 0x0000010009097892 */ /* 0x000fe2000f8ec03f */
[----:B------:R-:W-:Y:S01]  /*8e30*/  ULDC UR6, c[0x0][0x22c] ;  /* 0x00008b0000067ab9 */ /* 0x000fe20000000800 */
[C---:B0-----:R-:W-:Y:S02]  /*8e40*/  IMAD.SHL.U32 R2, R3.reuse, 0x80, RZ ;  /* 0x0000008003027824 */ /* 0x041fe400078e00ff */
[----:B------:R-:W-:-:S02]  /*8e50*/  IMAD.SHL.U32 R9, R3, 0x10, RZ ;  /* 0x0000001003097824 */ /* 0x000fc400078e00ff */
[----:B------:R-:W-:Y:S01]  /*8e60*/  IMAD.SHL.U32 R3, R3, 0x8, RZ ;  /* 0x0000000803037824 */ /* 0x000fe200078e00ff */
[----:B------:R-:W-:Y:S02]  /*8e70*/  LOP3.LUT R11, R2, 0x400, RZ, 0xc0, !PT ;  /* 0x00000400020b7812 */ /* 0x000fe400078ec0ff */
[----:B------:R-:W-:Y:S02]  /*8e80*/  LOP3.LUT R2, R9, 0x70, RZ, 0xc0, !PT ;  /* 0x0000007009027812 */ /* 0x000fe400078ec0ff */
[----:B------:R-:W-:Y:S02]  /*8e90*/  LOP3.LUT R3, R3, 0x380, RZ, 0xc0, !PT ;  /* 0x0000038003037812 */ /* 0x000fe400078ec0ff */
[----:B------:R-:W-:-:S05]  /*8ea0*/  IADD3 R8, R11, UR8, R2 ;  /* 0x000000080b087c10 */ /* 0x000fca000fffe002 */
[----:B------:R-:W-:Y:S01]  /*8eb0*/  IMAD.IADD R68, R3, 0x1, R8 ;  /* 0x0000000103447824 */ /* 0x000fe200078e0208 */
[----:B------:R-:W-:Y:S06]  /*8ec0*/  BAR.SYNC.DEFER_BLOCKING 0x0 ;  /* 0x0000000000007b1d */ /* 0x000fec0000010000 */
[----:B------:R-:W-:Y:S02]  /*8ed0*/  STSM.16.M88.4 [R68], R24 ;  /* 0x0000001844007844 */ /* 0x000fe40000000200 */
[----:B------:R-:W-:Y:S01]  /*8ee0*/  BAR.SYNC.DEFER_BLOCKING 0x0 ;  /* 0x0000000000007b1d */ /* 0x000fe20000010000 */
[----:B--2---:R-:W-:-:S04]  /*8ef0*/  LOP3.LUT R2, R10, UR9, R0, 0xfe, !PT ;  /* 0x000000090a027c12 */ /* 0x004fc8000f8efe00 */
[----:B------:R-:W-:Y:S02]  /*8f00*/  LOP3.LUT R0, R2, 0x2, RZ, 0xfc, !PT ;  /* 0x0000000202007812 */ /* 0x000fe400078efcff */
[----:B---3--:R-:W-:Y:S01]  /*8f10*/  ISETP.GE.AND P0, PT, R152, UR4, PT ;  /* 0x0000000498007c0c */ /* 0x008fe2000bf06270 */
[----:B------:R-:W-:-:S03]  /*8f20*/  ULDC UR4, c[0x0][0x22c] ;  /* 0x00008b0000047ab9 */ /* 0x000fc60000000800 */
[----:B------:R-:W-:Y:S01]  /*8f30*/  ISETP.LT.AND P2, PT, R0, UR4, !P0 ;  /* 0x0000000400007c0c */ /* 0x000fe2000c741270 */
[----:B------:R-:W-:Y:S01]  /*8f40*/  ULDC UR4, c[0x0][0x22c] ;  /* 0x00008b0000047ab9 */ /* 0x000fe20000000800 */
[----:B------:R-:W-:-:S05]  /*8f50*/  LOP3.LUT R0, R9, 0x7f0, RZ, 0xc0, !PT ;  /* 0x000007f009007812 */ /* 0x000fca00078ec0ff */
[----:B------:R-:W0:Y:S01]  /*8f60*/  LDS.128 R76, [R0+UR8] ;  /* 0x00000008004c7984 */ /* 0x000e220008000c00 */
[----:B------:R-:W-:Y:S06]  /*8f70*/  BAR.SYNC.DEFER_BLOCKING 0x0 ;  /* 0x0000000000007b1d */ /* 0x000fec0000010000 */
[----:B------:R-:W-:Y:S02]  /*8f80*/  STSM.16.M88.4 [R68], R32 ;  /* 0x0000002044007844 */ /* 0x000fe40000000200 */
[----:B------:R-:W-:Y:S06]  /*8f90*/  BAR.SYNC.DEFER_BLOCKING 0x0 ;  /* 0x0000000000007b1d */ /* 0x000fec0000010000 */
[----:B------:R-:W1:Y:S02]  /*8fa0*/  LDS.128 R60, [R0+UR8] ;  /* 0x00000008003c7984 */ /* 0x000e640008000c00 */
[----:B------:R-:W-:Y:S06]  /*8fb0*/  BAR.SYNC.DEFER_BLOCKING 0x0 ;  /* 0x0000000000007b1d */ /* 0x000fec0000010000 */
[----:B------:R-:W-:Y:S02]  /*8fc0*/  STSM.16.M88.4 [R68], R40 ;  /* 0x0000002844007844 */ /* 0x000fe40000000200 */
[----:B------:R-:W-:Y:S06]  /*8fd0*/  BAR.SYNC.DEFER_BLOCKING 0x0 ;  /* 0x0000000000007b1d */ /* 0x000fec0000010000 */
[----:B------:R-:W2:Y:S02]  /*8fe0*/  LDS.128 R56, [R0+UR8] ;  /* 0x0000000800387984 */ /* 0x000ea40008000c00 */
[----:B------:R-:W-:Y:S06]  /*8ff0*/  BAR.SYNC.DEFER_BLOCKING 0x0 ;  /* 0x0000000000007b1d */ /* 0x000fec0000010000 */
[----:B------:R3:W-:Y:S02]  /*9000*/  STSM.16.M88.4 [R68], R48 ;  /* 0x0000003044007844 */ /* 0x0007e40000000200 */
[----:B------:R-:W-:Y:S06]  /*9010*/  BAR.SYNC.DEFER_BLOCKING 0x0 ;  /* 0x0000000000007b1d */ /* 0x000fec0000010000 */
[----:B------:R-:W4:Y:S02]  /*9020*/  LDS.128 R52, [R0+UR8] ;  /* 0x0000000800347984 */ /* 0x000f240008000c00 */
[----:B------:R-:W-:Y:S06]  /*9030*/  BAR.SYNC.DEFER_BLOCKING 0x0 ;  /* 0x0000000000007b1d */ /* 0x000fec0000010000 */
[----:B------:R-:W-:Y:S02]  /*9040*/  STSM.16.M88.4 [R68], R4 ;  /* 0x0000000444007844 */ /* 0x000fe40000000200 */
[----:B------:R-:W-:Y:S06]  /*9050*/  BAR.SYNC.DEFER_BLOCKING 0x0 ;  /* 0x0000000000007b1d */ /* 0x000fec0000010000 */
[----:B------:R-:W5:Y:S02]  /*9060*/  LDS.128 R16, [R0+UR8] ;  /* 0x0000000800107984 */ /* 0x000f640008000c00 */
[----:B------:R-:W-:Y:S06]  /*9070*/  BAR.SYNC.DEFER_BLOCKING 0x0 ;  /* 0x0000000000007b1d */ /* 0x000fec0000010000 */
[----:B------:R0:W-:Y:S02]  /*9080*/  STSM.16.M88.4 [R68], R64 ;  /* 0x0000004044007844 */ /* 0x0001e40000000200 */
[----:B------:R-:W-:Y:S06]  /*9090*/  BAR.SYNC.DEFER_BLOCKING 0x0 ;  /* 0x0000000000007b1d */ /* 0x000fec0000010000 */
[----:B------:R-:W5:Y:S02]  /*90a0*/  LDS.128 R12, [R0+UR8] ;  /* 0x00000008000c7984 */ /* 0x000f640008000c00 */
[----:B------:R-:W-:Y:S01]  /*90b0*/  BAR.SYNC.DEFER_BLOCKING 0x0 ;  /* 0x0000000000007b1d */ /* 0x000fe20000010000 */
[----:B------:R-:W-:-:S05]  /*90c0*/  LOP3.LUT R8, R2, 0x4, RZ, 0xfc, !PT ;  /* 0x0000000402087812 */ /* 0x000fca00078efcff */
[----:B------:R-:W-:Y:S02]  /*90d0*/  STSM.16.M88.4 [R68], R72 ;  /* 0x0000004844007844 */ /* 0x000fe40000000200 */
[----:B------:R-:W-:Y:S01]  /*90e0*/  BAR.SYNC.DEFER_BLOCKING 0x0 ;  /* 0x0000000000007b1d */ /* 0x000fe20000010000 */
[----:B------:R-:W-:Y:S02]  /*90f0*/  ISETP.LT.AND P3, PT, R8, UR4, !P0 ;  /* 0x0000000408007c0c */ /* 0x000fe4000c761270 */
[----:B------:R-:W-:-:S03]  /*9100*/  LOP3.LUT R3, R2, 0xfe, RZ, 0xfc, !PT ;  /* 0x000000fe02037812 */ /* 0x000fc600078efcff */
[----:B------:R-:W-:Y:S01]  /*9110*/  ULDC UR4, c[0x0][0x244] ;  /* 0x0000910000047ab9 */ /* 0x000fe20000000800 */
[----:B------:R-:W5:Y:S01]  /*9120*/  LDS.128 R8, [R0+UR8] ;  /* 0x0000000800087984 */ /* 0x000f620008000c00 */
[----:B------:R-:W-:Y:S06]  /*9130*/  BAR.SYNC.DEFER_BLOCKING 0x0 ;  /* 0x0000000000007b1d */ /* 0x000fec0000010000 */
[----:B------:R-:W-:Y:S02]  /*9140*/  STSM.16.M88.4 [R68], R80 ;  /* 0x0000005044007844 */ /* 0x000fe40000000200 */
[----:B------:R-:W-:Y:S06]  /*9150*/  BAR.SYNC.DEFER_BLOCKING 0x0 ;  /* 0x0000000000007b1d */ /* 0x000fec0000010000 */
[----:B------:R-:W5:Y:S02]  /*9160*/  LDS.128 R4, [R0+UR8] ;  /* 0x0000000800047984 */ /* 0x000f640008000c00 */
        /* <DEDUP_REMOVED lines=26> */
[----:B------:R-:W-:Y:S01]  /*9310*/  BAR.SYNC.DEFER_BLOCKING 0x0 ;  /* 0x0000000000007b1d */ /* 0x000fe20000010000 */
[----:B------:R-:W-:-:S02]  /*9320*/  ISETP.LT.AND P1, PT, R3, UR6, !P0 ;  /* 0x0000000603007c0c */ /* 0x000fc4000c721270 */
[----:B------:R-:W-:-:S03]  /*9330*/  LOP3.LUT R3, R2, 0x6, RZ, 0xfc, !PT ;  /* 0x0000000602037812 */ /* 0x000fc600078efcff */
[----:B------:R-:W-:Y:S02]  /*9340*/  ULDC UR6, c[0x0][0x22c] ;  /* 0x00008b0000067ab9 */ /* 0x000fe40000000800 */
[----:B------:R-:W-:Y:S01]  /*9350*/  ISETP.LT.AND P4, PT, R3, UR6, !P0 ;  /* 0x0000000603007c0c */ /* 0x000fe2000c781270 */
[----:B---3--:R-:W-:Y:S01]  /*9360*/  IMAD R49, R152, UR4, RZ ;  /* 0x0000000498317c24 */ /* 0x008fe2000f8e02ff */
[----:B------:R-:W0:Y:S01]  /*9370*/  LDC R3, c[0x0][0x248] ;  /* 0x00009200ff037b82 */ /* 0x000e220000000800 */
[----:B------:R-:W-:Y:S01]  /*9380*/  ULDC.64 UR6, c[0x0][0x220] ;  /* 0x0000880000067ab9 */ /* 0x000fe20000000a00 */
[C---:B------:R-:W-:Y:S01]  /*9390*/  ISETP.LT.AND P5, PT, R2.reuse, UR5, !P0 ;  /* 0x0000000502007c0c */ /* 0x040fe2000c7a1270 */
[----:B------:R-:W-:Y:S01]  /*93a0*/  ULDC UR4, c[0x0][0x22c] ;  /* 0x00008b0000047ab9 */ /* 0x000fe20000000800 */
[----:B------:R-:W3:Y:S04]  /*93b0*/  LDS.128 R44, [R0+UR8] ;  /* 0x00000008002c7984 */ /* 0x000ee80008000c00 */
[----:B------:R-:W-:Y:S01]  /*93c0*/  BAR.SYNC.DEFER_BLOCKING 0x0 ;  /* 0x0000000000007b1d */ /* 0x000fe20000010000 */
[----:B------:R-:W-:Y:S01]  /*93d0*/  LEA R48, P6, R49, UR6, 0x1 ;  /* 0x0000000631307c11 */ /* 0x000fe2000f8c08ff */
[----:B0-----:R-:W-:-:S03]  /*93e0*/  IMAD R64, R2, R3, RZ ;  /* 0x0000000302407224 */ /* 0x001fc600078e02ff */
[----:B------:R-:W-:Y:S01]  /*93f0*/  LEA.HI.X.SX32 R49, R49, UR7, 0x1, P6 ;  /* 0x0000000731317c11 */ /* 0x000fe2000b0f0eff */
[----:B------:R-:W-:Y:S01]  /*9400*/  ULDC UR5, c[0x0][0x22c] ;  /* 0x00008b0000057ab9 */ /* 0x000fe20000000800 */
[----:B------:R0:W-:Y:S01]  /*9410*/  STSM.16.M88.4 [R68], R144 ;  /* 0x0000009044007844 */ /* 0x0001e20000000200 */
[----:B------:R-:W-:Y:S01]  /*9420*/  BAR.SYNC.DEFER_BLOCKING 0x0 ;  /* 0x0000000000007b1d */ /* 0x000fe20000010000 */
[----:B------:R-:W-:Y:S01]  /*9430*/  LEA R50, P6, R64, R48, 0x1 ;  /* 0x0000003040327211 */ /* 0x000fe200078c08ff */
[----:B------:R-:W-:-:S03]  /*9440*/  IMAD R66, R3, 0x2, R64 ;  /* 0x0000000203427824 */ /* 0x000fc600078e0240 */
[----:B------:R-:W-:Y:S01]  /*9450*/  LEA.HI.X.SX32 R51, R64, R49, 0x1, P6 ;  /* 0x0000003140337211 */ /* 0x000fe200030f0eff */
[----:B------:R-:W-:Y:S01]  /*9460*/  IMAD R70, R3, 0x2, R66 ;  /* 0x0000000203467824 */ /* 0x000fe200078e0242 */
[C---:B------:R-:W-:Y:S02]  /*9470*/  LOP3.LUT R67, R2.reuse, 0x8, RZ, 0xfc, !PT ;  /* 0x0000000802437812 */ /* 0x040fe400078efcff */
[----:B0-----:R-:W-:Y:S01]  /*9480*/  LOP3.LUT R68, R2, 0xa, RZ, 0xfc, !PT ;  /* 0x0000000a02447812 */ /* 0x001fe200078efcff */
[----:B------:R0:W-:Y:S01]  /*9490*/  @P5 STG.E.U16 desc[UR10][R50.64], R76 ;  /* 0x0000004c32005986 */ /* 0x0001e2000c10150a */
[----:B------:R-:W-:-:S04]  /*94a0*/  LEA R64, P5, R66, R48, 0x1 ;  /* 0x0000003042407211 */ /* 0x000fc800078a08ff */
[-C--:B------:R-:W-:Y:S02]  /*94b0*/  LEA.HI.X.SX32 R65, R66, R49.reuse, 0x1, P5 ;  /* 0x0000003142417211 */ /* 0x080fe400028f0eff */
[CC--:B------:R-:W-:Y:S02]  /*94c0*/  LEA R66, P6, R70.reuse, R48.reuse, 0x1 ;  /* 0x0000003046427211 */ /* 0x0c0fe400078c08ff */
[----:B------:R-:W-:Y:S01]  /*94d0*/  ISETP.LT.AND P5, PT, R67, UR4, !P0 ;  /* 0x0000000443007c0c */ /* 0x000fe2000c7a1270 */
[----:B------:R-:W-:Y:S01]  /*94e0*/  ULDC UR4, c[0x0][0x22c] ;  /* 0x00008b0000047ab9 */ /* 0x000fe20000000800 */
[-C--:B------:R-:W-:Y:S01]  /*94f0*/  LEA.HI.X.SX32 R67, R70, R49.reuse, 0x1, P6 ;  /* 0x0000003146437211 */ /* 0x080fe200030f0eff */
[C---:B------:R-:W-:Y:S01]  /*9500*/  IMAD R70, R3.reuse, 0x2, R70 ;  /* 0x0000000203467824 */ /* 0x040fe200078e0246 */
[----:B------:R1:W-:Y:S01]  /*9510*/  @P2 STG.E.U16 desc[UR10][R64.64], R77 ;  /* 0x0000004d40002986 */ /* 0x0003e2000c10150a */
[----:B0-----:R-:W-:Y:S02]  /*9520*/  LOP3.LUT R51, R2, 0xc, RZ, 0xfc, !PT ;  /* 0x0000000c02337812 */ /* 0x001fe400078efcff */
[----:B------:R-:W-:Y:S01]  /*9530*/  ISETP.LT.AND P2, PT, R68, UR4, !P0 ;  /* 0x0000000444007c0c */ /* 0x000fe2000c741270 */
[----:B------:R-:W-:Y:S01]  /*9540*/  IMAD R72, R3, 0x2, R70 ;  /* 0x0000000203487824 */ /* 0x000fe200078e0246 */
[CC--:B------:R-:W-:Y:S01]  /*9550*/  LEA R50, P6, R70.reuse, R48.reuse, 0x1 ;  /* 0x0000003046327211 */ /* 0x0c0fe200078c08ff */
[----:B------:R-:W-:Y:S01]  /*9560*/  ULDC UR4, c[0x0][0x22c] ;  /* 0x00008b0000047ab9 */ /* 0x000fe20000000800 */
[----:B------:R0:W-:Y:S01]  /*9570*/  @P3 STG.E.U16 desc[UR10][R66.64], R78 ;  /* 0x0000004e42003986 */ /* 0x0001e2000c10150a */
[----:B------:R-:W-:Y:S01]  /*9580*/  ISETP.LT.AND P3, PT, R51, UR4, !P0 ;  /* 0x0000000433007c0c */ /* 0x000fe2000c761270 */
[----:B------:R-:W-:Y:S01]  /*9590*/  ULDC UR4, c[0x0][0x22c] ;  /* 0x00008b0000047ab9 */ /* 0x000fe20000000800 */
[----:B------:R-:W-:Y:S01]  /*95a0*/  LEA.HI.X.SX32 R51, R70, R49, 0x1, P6 ;  /* 0x0000003146337211 */ /* 0x000fe200030f0eff */
[----:B------:R-:W-:Y:S01]  /*95b0*/  IMAD R70, R3, 0x2, R72 ;  /* 0x0000000203467824 */ /* 0x000fe200078e0248 */
[----:B-1----:R-:W-:-:S04]  /*95c0*/  LEA R64, P6, R72, R48, 0x1 ;  /* 0x0000003048407211 */ /* 0x002fc800078c08ff */
[-C--:B------:R-:W-:Y:S02]  /*95d0*/  LEA.HI.X.SX32 R65, R72, R49.reuse, 0x1, P6 ;  /* 0x0000003148417211 */ /* 0x080fe400030f0eff */
[----:B0-----:R-:W-:Y:S02]  /*95e0*/  LEA R66, P6, R70, R48, 0x1 ;  /* 0x0000003046427211 */ /* 0x001fe400078c08ff */
[----:B------:R-:W-:Y:S02]  /*95f0*/  PRMT R76, R76, 0x7632, R76 ;  /* 0x000076324c4c7816 */ /* 0x000fe4000000004c */
[----:B------:R-:W-:Y:S01]  /*9600*/  LEA.HI.X.SX32 R67, R70, R49, 0x1, P6 ;  /* 0x0000003146437211 */ /* 0x000fe200030f0eff */
[----:B------:R-:W-:Y:S01]  /*9610*/  IMAD R70, R3, 0x2, R70 ;  /* 0x0000000203467824 */ /* 0x000fe200078e0246 */
[----:B------:R-:W-:Y:S01]  /*9620*/  PRMT R77, R77, 0x7632, R77 ;  /* 0x000076324d4d7816 */ /* 0x000fe2000000004d */
[----:B------:R0:W-:Y:S01]  /*9630*/  @P4 STG.E.U16 desc[UR10][R50.64], R79 ;  /* 0x0000004f32004986 */ /* 0x0001e2000c10150a */
[----:B------:R-:W-:Y:S01]  /*9640*/  LOP3.LUT R68, R2, 0xe, RZ, 0xfc, !PT ;  /* 0x0000000e02447812 */ /* 0x000fe200078efcff */
[----:B------:R-:W-:-:S02]  /*9650*/  IMAD R72, R3, 0x2, R70 ;  /* 0x0000000203487824 */ /* 0x000fc400078e0246 */
[----:B------:R1:W-:Y:S01]  /*9660*/  @P5 STG.E.U16 desc[UR10][R64.64], R76 ;  /* 0x0000004c40005986 */ /* 0x0003e2000c10150a */
[----:B------:R-:W-:Y:S01]  /*9670*/  ISETP.LT.AND P4, PT, R68, UR4, !P0 ;  /* 0x0000000444007c0c */ /* 0x000fe2000c781270 */
[----:B------:R-:W-:Y:S02]  /*9680*/  ULDC UR4, c[0x0][0x22c] ;  /* 0x00008b0000047ab9 */ /* 0x000fe40000000800 */
[----:B------:R2:W-:Y:S01]  /*9690*/  @P2 STG.E.U16 desc[UR10][R66.64], R77 ;  /* 0x0000004d42002986 */ /* 0x0005e2000c10150a */
[----:B------:R-:W-:Y:S02]  /*96a0*/  LOP3.LUT R68, R2, 0x10, RZ, 0xfc, !PT ;  /* 0x0000001002447812 */ /* 0x000fe400078efcff */
[-C--:B0-----:R-:W-:Y:S02]  /*96b0*/  LEA R50, P2, R70, R48.reuse, 0x1 ;  /* 0x0000003046327211 */ /* 0x081fe400078408ff */
[----:B------:R-:W-:Y:S01]  /*96c0*/  ISETP.LT.AND P5, PT, R68, UR4, !P0 ;  /* 0x0000000444007c0c */ /* 0x000fe2000c7a1270 */
[----:B------:R-:W-:Y:S01]  /*96d0*/  ULDC UR4, c[0x0][0x22c] ;  /* 0x00008b0000047ab9 */ /* 0x000fe20000000800 */
[----:B------:R-:W-:Y:S01]  /*96e0*/  LEA.HI.X.SX32 R51, R70, R49, 0x1, P2 ;  /* 0x0000003146337211 */ /* 0x000fe200010f0eff */
[----:B------:R-:W-:Y:S01]  /*96f0*/  IMAD R70, R3, 0x2, R72 ;  /* 0x0000000203467824 */ /* 0x000fe200078e0248 */
[----:B-1----:R-:W-:-:S02]  /*9700*/  LEA R64, P6, R72, R48, 0x1 ;  /* 0x0000003048407211 */ /* 0x002fc400078c08ff */
[----:B------:R-:W-:Y:S02]  /*9710*/  LOP3.LUT R68, R2, 0x12, RZ, 0xfc, !PT ;  /* 0x0000001202447812 */ /* 0x000fe400078efcff */
[----:B------:R-:W-:Y:S02]  /*9720*/  PRMT R78, R78, 0x7632, R78 ;  /* 0x000076324e4e7816 */ /* 0x000fe4000000004e */
[----:B--2---:R-:W-:Y:S02]  /*9730*/  LOP3.LUT R67, R2, 0x14, RZ, 0xfc, !PT ;  /* 0x0000001402437812 */ /* 0x004fe400078efcff */
[-C--:B------:R-:W-:Y:S02]  /*9740*/  LEA.HI.X.SX32 R65, R72, R49.reuse, 0x1, P6 ;  /* 0x0000003148417211 */ /* 0x080fe400030f0eff */
[----:B------:R-:W-:Y:S01]  /*9750*/  ISETP.LT.AND P2, PT, R68, UR4, !P0 ;  /* 0x0000000444007c0c */ /* 0x000fe2000c741270 */
[----:B------:R-:W-:Y:S01]  /*9760*/  ULDC UR4, c[0x0][0x22c] ;  /* 0x00008b0000047ab9 */ /* 0x000fe20000000800 */
[C---:B------:R-:W-:Y:S01]  /*9770*/  LEA R66, P6, R70.reuse, R48, 0x1 ;  /* 0x0000003046427211 */ /* 0x040fe200078c08ff */
[----:B------:R0:W-:Y:S01]  /*9780*/  @P3 STG.E.U16 desc[UR10][R50.64], R78 ;  /* 0x0000004e32003986 */ /* 0x0001e2000c10150a */
[----:B------:R-:W-:Y:S01]  /*9790*/  ISETP.LT.AND P3, PT, R67, UR4, !P0 ;  /* 0x0000000443007c0c */ /* 0x000fe2000c761270 */
[----:B------:R-:W-:Y:S01]  /*97a0*/  ULDC UR4, c[0x0][0x22c] ;  /* 0x00008b0000047ab9 */ /* 0x000fe20000000800 */
[----:B------:R-:W-:Y:S01]  /*97b0*/  LEA.HI.X.SX32 R67, R70, R49, 0x1, P6 ;  /* 0x0000003146437211 */ /* 0x000fe200030f0eff */
[----:B------:R-:W-:Y:S01]  /*97c0*/  IMAD R70, R3, 0x2, R70 ;  /* 0x0000000203467824 */ /* 0x000fe200078e0246 */
[----:B------:R-:W-:-:S02]  /*97d0*/  PRMT R79, R79, 0x7632, R79 ;  /* 0x000076324f4f7816 */ /* 0x000fc4000000004f */
[----:B------:R-:W-:Y:S01]  /*97e0*/  LOP3.LUT R68, R2, 0x16, RZ, 0xfc, !PT ;  /* 0x0000001602447812 */ /* 0x000fe200078efcff */
[----:B------:R-:W-:Y:S02]  /*97f0*/  IMAD R72, R3, 0x2, R70 ;  /* 0x0000000203487824 */ /* 0x000fe400078e0246 */
[----:B------:R1:W-:Y:S01]  /*9800*/  @P4 STG.E.U16 desc[UR10][R64.64], R79 ;  /* 0x0000004f40004986 */ /* 0x0003e2000c10150a */
[----:B------:R-:W-:Y:S01]  /*9810*/  ISETP.LT.AND P4, PT, R68, UR4, !P0 ;  /* 0x0000000444007c0c */ /* 0x000fe2000c781270 */
[----:B------:R-:W-:Y:S02]  /*9820*/  ULDC UR4, c[0x0][0x22c] ;  /* 0x00008b0000047ab9 */ /* 0x000fe40000000800 */
[----:B------:R2:W-:Y:S01]  /*9830*/  @P5 STG.E.U16 desc[UR10][R66.64], R60 ;  /* 0x0000003c42005986 */ /* 0x0005e2000c10150a */
[----:B0-----:R-:W-:Y:S02]  /*9840*/  LEA R50, P5, R70, R48, 0x1 ;  /* 0x0000003046327211 */ /* 0x001fe400078a08ff */
[----:B------:R-:W-:-:S02]  /*9850*/  LOP3.LUT R69, R2, 0x18, RZ, 0xfc, !PT ;  /* 0x0000001802457812 */ /* 0x000fc400078efcff */
[-C--:B------:R-:W-:Y:S02]  /*9860*/  LEA R68, P6, R72, R48.reuse, 0x1 ;  /* 0x0000003048447211 */ /* 0x080fe400078c08ff */
[-C--:B------:R-:W-:Y:S02]  /*9870*/  LEA.HI.X.SX32 R51, R70, R49.reuse, 0x1, P5 ;  /* 0x0000003146337211 */ /* 0x080fe400028f0eff */
[----:B------:R-:W-:Y:S01]  /*9880*/  ISETP.LT.AND P5, PT, R69, UR4, !P0 ;  /* 0x0000000445007c0c */ /* 0x000fe2000c7a1270 */
[----:B------:R-:W-:Y:S01]  /*9890*/  ULDC UR4, c[0x0][0x22c] ;  /* 0x00008b0000047ab9 */ /* 0x000fe20000000800 */
[-C--:B------:R-:W-:Y:S01]  /*98a0*/  LEA.HI.X.SX32 R69, R72, R49.reuse, 0x1, P6 ;  /* 0x0000003148457211 */ /* 0x080fe200030f0eff */
[C---:B------:R-:W-:Y:S01]  /*98b0*/  IMAD R72, R3.reuse, 0x2, R72 ;  /* 0x0000000203487824 */ /* 0x040fe200078e0248 */
[C---:B-1----:R-:W-:Y:S01]  /*98c0*/  LOP3.LUT R64, R2.reuse, 0x1a, RZ, 0xfc, !PT ;  /* 0x0000001a02407812 */ /* 0x042fe200078efcff */
[----:B------:R0:W-:Y:S01]  /*98d0*/  @P2 STG.E.U16 desc[UR10][R50.64], R61 ;  /* 0x0000003d32002986 */ /* 0x0001e2000c10150a */
[----:B------:R-:W-:Y:S01]  /*98e0*/  LOP3.LUT R65, R2, 0x1c, RZ, 0xfc, !PT ;  /* 0x0000001c02417812 */ /* 0x000fe200078efcff */
[----:B--2---:R-:W-:Y:S01]  /*98f0*/  IMAD R66, R3, 0x2, R72 ;  /* 0x0000000203427824 */ /* 0x004fe200078e0248 */
[----:B------:R-:W-:Y:S01]  /*9900*/  ISETP.LT.AND P2, PT, R64, UR4, !P0 ;  /* 0x0000000440007c0c */ /* 0x000fe2000c741270 */
[----:B------:R-:W-:Y:S01]  /*9910*/  ULDC UR4, c[0x0][0x22c] ;  /* 0x00008b0000047ab9 */ /* 0x000fe20000000800 */
[C---:B------:R-:W-:Y:S01]  /*9920*/  LEA R64, P6, R72.reuse, R48, 0x1 ;  /* 0x0000003048407211 */ /* 0x040fe200078c08ff */
[----:B------:R1:W-:Y:S01]  /*9930*/  @P3 STG.E.U16 desc[UR10][R68.64], R62 ;  /* 0x0000003e44003986 */ /* 0x0003e2000c10150a */
[----:B------:R-:W-:Y:S01]  /*9940*/  ISETP.LT.AND P3, PT, R65, UR4, !P0 ;  /* 0x0000000441007c0c */ /* 0x000fe2000c761270 */
[----:B------:R-:W-:Y:S01]  /*9950*/  ULDC UR4, c[0x0][0x22c] ;  /* 0x00008b0000047ab9 */ /* 0x000fe20000000800 */
[----:B------:R-:W-:-:S02]  /*9960*/  LEA.HI.X.SX32 R65, R72, R49, 0x1, P6 ;  /* 0x0000003148417211 */ /* 0x000fc400030f0eff */
[-C--:B0-----:R-:W-:Y:S02]  /*9970*/  LEA R50, P6, R66, R48.reuse, 0x1 ;  /* 0x0000003042327211 */ /* 0x081fe400078c08ff */
[----:B------:R-:W-:Y:S01]  /*9980*/  PRMT R67, R60, 0x7632, R67 ;  /* 0x000076323c437816 */ /* 0x000fe20000000043 */
[----:B-1----:R-:W-:Y:S01]  /*9990*/  IMAD R68, R3, 0x2, R66 ;  /* 0x0000000203447824 */ /* 0x002fe200078e0242 */
[----:B------:R-:W-:Y:S02]  /*99a0*/  LEA.HI.X.SX32 R51, R66, R49, 0x1, P6 ;  /* 0x0000003142337211 */ /* 0x000fe400030f0eff */
[----:B------:R-:W-:Y:S02]  /*99b0*/  LOP3.LUT R60, R2, 0x1e, RZ, 0xfc, !PT ;  /* 0x0000001e023c7812 */ /* 0x000fe400078efcff */
[----:B------:R-:W-:Y:S01]  /*99c0*/  LEA R66, P6, R68, R48, 0x1 ;  /* 0x0000003044427211 */ /* 0x000fe200078c08ff */
[----:B------:R-:W-:Y:S01]  /*99d0*/  @P4 STG.E.U16 desc[UR10][R64.64], R63 ;  /* 0x0000003f40004986 */ /* 0x000fe2000c10150a */
[----:B------:R-:W-:Y:S01]  /*99e0*/  ISETP.LT.AND P4, PT, R60, UR4, !P0 ;  /* 0x000000043c007c0c */ /* 0x000fe2000c781270 */
[----:B------:R-:W-:Y:S01]  /*99f0*/  ULDC UR4, c[0x0][0x22c] ;  /* 0x00008b0000047ab9 */ /* 0x000fe20000000800 */
[----:B------:R-:W-:Y:S01]  /*9a00*/  PRMT R61, R61, 0x7632, R61 ;  /* 0x000076323d3d7816 */ /* 0x000fe2000000003d */
[----:B------:R0:W-:Y:S01]  /*9a10*/  @P5 STG.E.U16 desc[UR10][R50.64], R67 ;  /* 0x0000004332005986 */ /* 0x0001e2000c10150a */
[----:B------:R-:W-:-:S04]  /*9a20*/  LOP3.LUT R60, R2, 0x20, RZ, 0xfc, !PT ;  /* 0x00000020023c7812 */ /* 0x000fc800078efcff */
[----:B------:R-:W-:Y:S01]  /*9a30*/  ISETP.LT.AND P5, PT, R60, UR4, !P0 ;  /* 0x000000043c007c0c */ /* 0x000fe2000c7a1270 */
[----:B------:R-:W-:Y:S01]  /*9a40*/  ULDC UR4, c[0x0][0x22c] ;  /* 0x00008b0000047ab9 */ /* 0x000fe20000000800 */
[----:B0-----:R-:W-:Y:S01]  /*9a50*/  LEA.HI.X.SX32 R67, R68, R49, 0x1, P6 ;  /* 0x0000003144437211 */ /* 0x001fe200030f0eff */
[----:B------:R-:W-:-:S04]  /*9a60*/  IMAD R68, R3, 0x2, R68 ;  /* 0x0000000203447824 */ /* 0x000fc800078e0244 */
[----:B------:R0:W-:Y:S01]  /*9a70*/  @P2 STG.E.U16 desc[UR10][R66.64], R61 ;  /* 0x0000003d42002986 */ /* 0x0001e2000c10150a */
[-C--:B------:R-:W-:Y:S01]  /*9a80*/  LEA R60, P2, R68, R48.reuse, 0x1 ;  /* 0x00000030443c7211 */ /* 0x080fe200078408ff */
[C---:B------:R-:W-:Y:S01]  /*9a90*/  IMAD R70, R3.reuse, 0x2, R68 ;  /* 0x0000000203467824 */ /* 0x040fe200078e0244 */
[----:B------:R-:W-:Y:S02]  /*9aa0*/  PRMT R51, R62, 0x7632, R51 ;  /* 0x000076323e337816 */ /* 0x000fe40000000033 */
[----:B------:R-:W-:Y:S02]  /*9ab0*/  LOP3.LUT R64, R2, 0x22, RZ, 0xfc, !PT ;  /* 0x0000002202407812 */ /* 0x000fe400078efcff */
[----:B------:R-:W-:Y:S02]  /*9ac0*/  LEA R50, P6, R70, R48, 0x1 ;  /* 0x0000003046327211 */ /* 0x000fe400078c08ff */
[----:B0-----:R-:W-:Y:S01]  /*9ad0*/  LEA.HI.X.SX32 R61, R68, R49, 0x1, P2 ;  /* 0x00000031443d7211 */ /* 0x001fe200010f0eff */
[----:B------:R-:W-:Y:S01]  /*9ae0*/  IMAD R66, R3, 0x2, R70 ;  /* 0x0000000203427824 */ /* 0x000fe200078e0246 */
[----:B------:R-:W-:-:S02]  /*9af0*/  PRMT R67, R63, 0x7632, R67 ;  /* 0x000076323f437816 */ /* 0x000fc40000000043 */
[----:B------:R-:W-:Y:S01]  /*9b00*/  LOP3.LUT R63, R2, 0x24, RZ, 0xfc, !PT ;  /* 0x00000024023f7812 */ /* 0x000fe200078efcff */
[----:B------:R0:W-:Y:S01]  /*9b10*/  @P3 STG.E.U16 desc[UR10][R60.64], R51 ;  /* 0x000000333c003986 */ /* 0x0001e2000c10150a */
[----:B------:R-:W-:Y:S01]  /*9b20*/  ISETP.LT.AND P2, PT, R64, UR4, !P0 ;  /* 0x0000000440007c0c */ /* 0x000fe2000c741270 */
[----:B------:R-:W-:Y:S02]  /*9b30*/  ULDC UR4, c[0x0][0x22c] ;  /* 0x00008b0000047ab9 */ /* 0x000fe40000000800 */
[----:B------:R-:W-:Y:S01]  /*9b40*/  ISETP.LT.AND P3, PT, R63, UR4, !P0 ;  /* 0x000000043f007c0c */ /* 0x000fe2000c761270 */
[----:B------:R-:W-:Y:S01]  /*9b50*/  ULDC UR4, c[0x0][0x22c] ;  /* 0x00008b0000047ab9 */ /* 0x000fe20000000800 */
[----:B0-----:R-:W-:Y:S02]  /*9b60*/  LEA.HI.X.SX32 R51, R70, R49, 0x1, P6 ;  /* 0x0000003146337211 */ /* 0x001fe400030f0eff */
[----:B------:R-:W-:-:S04]  /*9b70*/  LEA R62, P6, R66, R48, 0x1 ;  /* 0x00000030423e7211 */ /* 0x000fc800078c08ff */
[----:B------:R-:W-:Y:S01]  /*9b80*/  LEA.HI.X.SX32 R63, R66, R49, 0x1, P6 ;  /* 0x00000031423f7211 */ /* 0x000fe200030f0eff */
[C---:B------:R-:W-:Y:S01]  /*9b90*/  IMAD R66, R3.reuse, 0x2, R66 ;  /* 0x0000000203427824 */ /* 0x040fe200078e0242 */
[----:B------:R-:W-:Y:S01]  /*9ba0*/  LOP3.LUT R64, R2, 0x26, RZ, 0xfc, !PT ;  /* 0x0000002602407812 */ /* 0x000fe200078efcff */
[----:B------:R0:W-:Y:S02]  /*9bb0*/  @P4 STG.E.U16 desc[UR10][R50.64], R67 ;  /* 0x0000004332004986 */ /* 0x0001e4000c10150a */
[----:B------:R-:W-:Y:S02]  /*9bc0*/  IMAD R68, R3, 0x2, R66 ;  /* 0x0000000203447824 */ /* 0x000fe400078e0242 */
[----:B------:R1:W-:Y:S01]  /*9bd0*/  @P5 STG.E.U16 desc[UR10][R62.64], R56 ;  /* 0x000000383e005986 */ /* 0x0003e2000c10150a */
[----:B------:R-:W-:Y:S02]  /*9be0*/  LEA R60, P5, R66, R48, 0x1 ;  /* 0x00000030423c7211 */ /* 0x000fe400078a08ff */
[----:B------:R-:W-:Y:S01]  /*9bf0*/  ISETP.LT.AND P4, PT, R64, UR4, !P0 ;  /* 0x0000000440007c0c */ /* 0x000fe2000c781270 */
[----:B------:R-:W-:Y:S01]  /*9c00*/  ULDC UR4, c[0x0][0x22c] ;  /* 0x00008b0000047ab9 */ /* 0x000fe20000000800 */
[----:B------:R-:W-:-:S02]  /*9c10*/  LOP3.LUT R65, R2, 0x28, RZ, 0xfc, !PT ;  /* 0x0000002802417812 */ /* 0x000fc400078efcff */
[-C--:B------:R-:W-:Y:S02]  /*9c20*/  LEA R64, P6, R68, R48.reuse, 0x1 ;  /* 0x0000003044407211 */ /* 0x080fe400078c08ff */
[-C--:B------:R-:W-:Y:S02]  /*9c30*/  LEA.HI.X.SX32 R61, R66, R49.reuse, 0x1, P5 ;  /* 0x00000031423d7211 */ /* 0x080fe400028f0eff */
[----:B------:R-:W-:Y:S01]  /*9c40*/  ISETP.LT.AND P5, PT, R65, UR4, !P0 ;  /* 0x0000000441007c0c */ /* 0x000fe2000c7a1270 */
[----:B------:R-:W-:Y:S01]  /*9c50*/  ULDC UR4, c[0x0][0x22c] ;  /* 0x00008b0000047ab9 */ /* 0x000fe20000000800 */
[-C--:B------:R-:W-:Y:S01]  /*9c60*/  LEA.HI.X.SX32 R65, R68, R49.reuse, 0x1, P6 ;  /* 0x0000003144417211 */ /* 0x080fe200030f0eff */
[C---:B------:R-:W-:Y:S01]  /*9c70*/  IMAD R68, R3.reuse, 0x2, R68 ;  /* 0x0000000203447824 */ /* 0x040fe200078e0244 */
[C---:B0-----:R-:W-:Y:S01]  /*9c80*/  LOP3.LUT R50, R2.reuse, 0x2a, RZ, 0xfc, !PT ;  /* 0x0000002a02327812 */ /* 0x041fe200078efcff */
[----:B------:R0:W-:Y:S01]  /*9c90*/  @P2 STG.E.U16 desc[UR10][R60.64], R57 ;  /* 0x000000393c002986 */ /* 0x0001e2000c10150a */
[----:B------:R-:W-:Y:S01]  /*9ca0*/  LOP3.LUT R51, R2, 0x2c, RZ, 0xfc, !PT ;  /* 0x0000002c02337812 */ /* 0x000fe200078efcff */
[----:B-1----:R-:W-:Y:S01]  /*9cb0*/  IMAD R62, R3, 0x2, R68 ;  /* 0x00000002033e7824 */ /* 0x002fe200078e0244 */
        /* <DEDUP_REMOVED lines=10> */
[----:B------:R-:W-:Y:S01]  /*9d60*/  LEA.HI.X.SX32 R61, R62, R49, 0x1, P6 ;  /* 0x000000313e3d7211 */ /* 0x000fe200030f0eff */
[----:B------:R-:W-:Y:S01]  /*9d70*/  @P4 STG.E.U16 desc[UR10][R50.64], R59 ;  /* 0x0000003b32004986 */ /* 0x000fe2000c10150a */
[----:B------:R-:W-:Y:S02]  /*9d80*/  LOP3.LUT R56, R2, 0x2e, RZ, 0xfc, !PT ;  /* 0x0000002e02387812 */ /* 0x000fe400078efcff */
[----:B------:R-:W-:Y:S01]  /*9d90*/  LEA R62, P6, R64, R48, 0x1 ;  /* 0x00000030403e7211 */ /* 0x000fe200078c08ff */
[----:B------:R0:W-:Y:S01]  /*9da0*/  @P5 STG.E.U16 desc[UR10][R60.64], R63 ;  /* 0x0000003f3c005986 */ /* 0x0001e2000c10150a */
[----:B------:R-:W-:-:S02]  /*9db0*/  PRMT R57, R57, 0x7632, R57 ;  /* 0x0000763239397816 */ /* 0x000fc40000000039 */
[----:B------:R-:W-:Y:S01]  /*9dc0*/  ISETP.LT.AND P4, PT, R56, UR4, !P0 ;  /* 0x0000000438007c0c */ /* 0x000fe2000c781270 */
[----:B------:R-:W-:Y:S01]  /*9dd0*/  ULDC UR4, c[0x0][0x22c] ;  /* 0x00008b0000047ab9 */ /* 0x000fe20000000800 */
[----:B------:R-:W-:Y:S02]  /*9de0*/  LOP3.LUT R56, R2, 0x30, RZ, 0xfc, !PT ;  /* 0x0000003002387812 */ /* 0x000fe400078efcff */
[----:B0-----:R-:W-:Y:S01]  /*9df0*/  LEA.HI.X.SX32 R63, R64, R49, 0x1, P6 ;  /* 0x00000031403f7211 */ /* 0x001fe200030f0eff */
[C---:B------:R-:W-:Y:S01]  /*9e00*/  IMAD R64, R3.reuse, 0x2, R64 ;  /* 0x0000000203407824 */ /* 0x040fe200078e0240 */
[----:B------:R-:W-:Y:S01]  /*9e10*/  ISETP.LT.AND P5, PT, R56, UR4, !P0 ;  /* 0x0000000438007c0c */ /* 0x000fe2000c7a1270 */
[----:B------:R-:W-:Y:S02]  /*9e20*/  ULDC UR4, c[0x0][0x22c] ;  /* 0x00008b0000047ab9 */ /* 0x000fe40000000800 */
[----:B------:R0:W-:Y:S01]  /*9e30*/  @P2 STG.E.U16 desc[UR10][R62.64], R57 ;  /* 0x000000393e002986 */ /* 0x0001e2000c10150a */
[----:B------:R-:W-:Y:S01]  /*9e40*/  LEA R50, P2, R64, R48, 0x1 ;  /* 0x0000003040327211 */ /* 0x000fe200078408ff */
[----:B------:R-:W-:Y:S01]  /*9e50*/  IMAD R60, R3, 0x2, R64 ;  /* 0x00000002033c7824 */ /* 0x000fe200078e0240 */
[----:B------:R-:W-:-:S02]  /*9e60*/  LOP3.LUT R56, R2, 0x32, RZ, 0xfc, !PT ;  /* 0x0000003202387812 */ /* 0x000fc400078efcff */
[----:B------:R-:W-:Y:S02]  /*9e70*/  LEA.HI.X.SX32 R51, R64, R49, 0x1, P2 ;  /* 0x0000003140337211 */ /* 0x000fe400010f0eff */
[----:B------:R-:W-:Y:S01]  /*9e80*/  ISETP.LT.AND P2, PT, R56, UR4, !P0 ;  /* 0x0000000438007c0c */ /* 0x000fe2000c741270 */
[----:B------:R-:W-:Y:S01]  /*9e90*/  ULDC UR4, c[0x0][0x22c] ;  /* 0x00008b0000047ab9 */ /* 0x000fe20000000800 */
[----:B------:R-:W-:Y:S01]  /*9ea0*/  LEA R56, P6, R60, R48, 0x1 ;  /* 0x000000303c387211 */ /* 0x000fe200078c08ff */
[----:B0-----:R-:W-:Y:S01]  /*9eb0*/  IMAD R62, R3, 0x2, R60 ;  /* 0x00000002033e7824 */ /* 0x001fe200078e023c */
[----:B------:R-:W-:Y:S02]  /*9ec0*/  PRMT R61, R58, 0x7632, R61 ;  /* 0x000076323a3d7816 */ /* 0x000fe4000000003d */
[----:B------:R-:W-:Y:S02]  /*9ed0*/  PRMT R63, R59, 0x7632, R63 ;  /* 0x000076323b3f7816 */ /* 0x000fe4000000003f */
[----:B------:R-:W-:-:S02]  /*9ee0*/  LOP3.LUT R59, R2, 0x34, RZ, 0xfc, !PT ;  /* 0x00000034023b7812 */ /* 0x000fc400078efcff */
[-C--:B------:R-:W-:Y:S02]  /*9ef0*/  LEA.HI.X.SX32 R57, R60, R49.reuse, 0x1, P6 ;  /* 0x000000313c397211 */ /* 0x080fe400030f0eff */
[C---:B------:R-:W-:Y:S01]  /*9f00*/  LEA R58, P6, R62.reuse, R48, 0x1 ;  /* 0x000000303e3a7211 */ /* 0x040fe200078c08ff */
[----:B------:R0:W-:Y:S01]  /*9f10*/  @P3 STG.E.U16 desc[UR10][R50.64], R61 ;  /* 0x0000003d32003986 */ /* 0x0001e2000c10150a */
[----:B------:R-:W-:Y:S01]  /*9f20*/  ISETP.LT.AND P3, PT, R59, UR4, !P0 ;  /* 0x000000043b007c0c */ /* 0x000fe2000c761270 */
[----:B------:R-:W-:Y:S01]  /*9f30*/  ULDC UR4, c[0x0][0x22c] ;  /* 0x00008b0000047ab9 */ /* 0x000fe20000000800 */
[----:B------:R-:W-:Y:S01]  /*9f40*/  LEA.HI.X.SX32 R59, R62, R49, 0x1, P6 ;  /* 0x000000313e3b7211 */ /* 0x000fe200030f0eff */
[C---:B------:R-:W-:Y:S01]  /*9f50*/  IMAD R62, R3.reuse, 0x2, R62 ;  /* 0x00000002033e7824 */ /* 0x040fe200078e023e */
[----:B------:R-:W-:Y:S01]  /*9f60*/  LOP3.LUT R60, R2, 0x36, RZ, 0xfc, !PT ;  /* 0x00000036023c7812 */ /* 0x000fe200078efcff */
[----:B------:R1:W-:Y:S02]  /*9f70*/  @P4 STG.E.U16 desc[UR10][R56.64], R63 ;  /* 0x0000003f38004986 */ /* 0x0003e4000c10150a */
[----:B------:R-:W-:-:S02]  /*9f80*/  IMAD R64, R3, 0x2, R62 ;  /* 0x0000000203407824 */ /* 0x000fc400078e023e */
[----:B----4-:R2:W-:Y:S01]  /*9f90*/  @P5 STG.E.U16 desc[UR10][R58.64], R52 ;  /* 0x000000343a005986 */ /* 0x0105e2000c10150a */
[----:B------:R-:W-:Y:S01]  /*9fa0*/  ISETP.LT.AND P4, PT, R60, UR4, !P0 ;  /* 0x000000043c007c0c */ /* 0x000fe2000c781270 */
[----:B------:R-:W-:Y:S01]  /*9fb0*/  ULDC UR4, c[0x0][0x22c] ;  /* 0x00008b0000047ab9 */ /* 0x000fe20000000800 */
[-C--:B0-----:R-:W-:Y:S02]  /*9fc0*/  LEA R50, P5, R62, R48.reuse, 0x1 ;  /* 0x000000303e327211 */ /* 0x081fe400078a08ff */
[----:B------:R-:W-:Y:S02]  /*9fd0*/  LOP3.LUT R61, R2, 0x38, RZ, 0xfc, !PT ;  /* 0x00000038023d7812 */ /* 0x000fe400078efcff */
        /* <DEDUP_REMOVED lines=55> */
[----:B-----5:R1:W-:Y:S01]  /*a350*/  @P5 STG.E.U16 desc[UR10][R54.64], R16 ;  /* 0x0000001036005986 */ /* 0x0203e2000c10150a */
        /* <DEDUP_REMOVED lines=46> */
[----:B------:R-:W-:Y:S01]  /*a640*/  ISETP.LT.AND P2, PT, R50, UR4, !P0 ;  /* 0x0000000432007c0c */ /* 0x000fe2000c741270 */
[----:B------:R0:W-:Y:S01]  /*a650*/  @P3 STG.E.U16 desc[UR10][R16.64], R19 ;  /* 0x0000001310003986 */ /* 0x0001e2000c10150a */
[----:B------:R-:W-:Y:S01]  /*a660*/  LOP3.LUT R51, R2, 0x54, RZ, 0xfc, !PT ;  /* 0x0000005402337812 */ /* 0x000fe200078efcff */
[----:B------:R-:W-:-:S03]  /*a670*/  ULDC UR4, c[0x0][0x22c] ;  /* 0x00008b0000047ab9 */ /* 0x000fc60000000800 */
        /* <DEDUP_REMOVED lines=95> */
[----:B------:R-:W0:Y:S01]  /*ac70*/  LDC R19, c[0x0][0x248] ;  /* 0x00009200ff137b82 */ /* 0x000e220000000800 */
        /* <DEDUP_REMOVED lines=10> */
[----:B-1----:R-:W-:Y:S01]  /*ad20*/  LEA.HI.X.SX32 R17, R18, R49, 0x1, P6 ;  /* 0x0000003112117211 */ /* 0x002fe200030f0eff */
[----:B------:R-:W-:-:S04]  /*ad30*/  IMAD R18, R3, 0x2, R18 ;  /* 0x0000000203127824 */ /* 0x000fc800078e0212 */
[----:B------:R1:W-:Y:S01]  /*ad40*/  @P2 STG.E.U16 desc[UR10][R16.64], R9 ;  /* 0x0000000910002986 */ /* 0x0003e2000c10150a */
[-C--:B------:R-:W-:Y:S01]  /*ad50*/  LEA R8, P2, R18, R48.reuse, 0x1 ;  /* 0x0000003012087211 */ /* 0x080fe200078408ff */
[C---:B------:R-:W-:Y:S01]  /*ad60*/  IMAD R12, R3.reuse, 0x2, R18 ;  /* 0x00000002030c7824 */ /* 0x040fe200078e0212 */
[----:B------:R-:W-:Y:S02]  /*ad70*/  PRMT R11, R10, 0x7632, R11 ;  /* 0x000076320a0b7816 */ /* 0x000fe4000000000b */
[----:B------:R-:W-:Y:S02]  /*ad80*/  LOP3.LUT R14, R2, 0x72, RZ, 0xfc, !PT ;  /* 0x00000072020e7812 */ /* 0x000fe400078efcff */
[----:B------:R-:W-:Y:S02]  /*ad90*/  LEA R10, P6, R12, R48, 0x1 ;  /* 0x000000300c0a7211 */ /* 0x000fe400078c08ff */
[----:B-1----:R-:W-:Y:S01]  /*ada0*/  LEA.HI.X.SX32 R9, R18, R49, 0x1, P2 ;  /* 0x0000003112097211 */ /* 0x002fe200010f0eff */
[----:B------:R-:W-:Y:S01]  /*adb0*/  IMAD R16, R3, 0x2, R12 ;  /* 0x0000000203107824 */ /* 0x000fe200078e020c */
[----:B------:R-:W-:Y:S01]  /*adc0*/  PRMT R15, R11, 0x7632, R15 ;  /* 0x000076320b0f7816 */ /* 0x000fe2000000000f */
[----:B------:R-:W1:Y:S01]  /*add0*/  LDC R17, c[0x0][0x248] ;  /* 0x00009200ff117b82 */ /* 0x000e620000000800 */
[----:B------:R-:W-:Y:S01]  /*ade0*/  LOP3.LUT R13, R2, 0x74, RZ, 0xfc, !PT ;  /* 0x00000074020d7812 */ /* 0x000fe200078efcff */
[----:B------:R2:W-:Y:S01]  /*adf0*/  @P3 STG.E.U16 desc[UR10][R8.64], R11 ;  /* 0x0000000b08003986 */ /* 0x0005e2000c10150a */
[----:B------:R-:W-:Y:S01]  /*ae00*/  ISETP.LT.AND P2, PT, R14, UR4, !P0 ;  /* 0x000000040e007c0c */ /* 0x000fe2000c741270 */
[----:B------:R-:W-:-:S02]  /*ae10*/  ULDC UR4, c[0x0][0x22c] ;  /* 0x00008b0000047ab9 */ /* 0x000fc40000000800 */
[----:B------:R-:W-:Y:S01]  /*ae20*/  ISETP.LT.AND P3, PT, R13, UR4, !P0 ;  /* 0x000000040d007c0c */ /* 0x000fe2000c761270 */
[----:B------:R-:W-:Y:S01]  /*ae30*/  ULDC UR4, c[0x0][0x22c] ;  /* 0x00008b0000047ab9 */ /* 0x000fe20000000800 */
[----:B--2---:R-:W-:Y:S02]  /*ae40*/  LEA.HI.X.SX32 R11, R12, R49, 0x1, P6 ;  /* 0x000000310c0b7211 */ /* 0x004fe400030f0eff */
[----:B------:R-:W-:-:S04]  /*ae50*/  LEA R12, P6, R16, R48, 0x1 ;  /* 0x00000030100c7211 */ /* 0x000fc800078c08ff */
[----:B------:R-:W-:Y:S01]  /*ae60*/  LEA.HI.X.SX32 R13, R16, R49, 0x1, P6 ;  /* 0x00000031100d7211 */ /* 0x000fe200030f0eff */
[C---:B------:R-:W-:Y:S01]  /*ae70*/  IMAD R16, R3.reuse, 0x2, R16 ;  /* 0x0000000203107824 */ /* 0x040fe200078e0210 */
[----:B------:R-:W-:Y:S01]  /*ae80*/  LOP3.LUT R14, R2, 0x76, RZ, 0xfc, !PT ;  /* 0x00000076020e7812 */ /* 0x000fe200078efcff */
[----:B------:R2:W-:Y:S04]  /*ae90*/  @P4 STG.E.U16 desc[UR10][R10.64], R15 ;  /* 0x0000000f0a004986 */ /* 0x0005e8000c10150a */
[----:B------:R4:W-:Y:S01]  /*aea0*/  @P5 STG.E.U16 desc[UR10][R12.64], R4 ;  /* 0x000000040c005986 */ /* 0x0009e2000c10150a */
[----:B------:R-:W-:Y:S01]  /*aeb0*/  LEA R8, P5, R16, R48, 0x1 ;  /* 0x0000003010087211 */ /* 0x000fe200078a08ff */
[----:B------:R-:W-:Y:S01]  /*aec0*/  IMAD R18, R3, 0x2, R16 ;  /* 0x0000000203127824 */ /* 0x000fe200078e0210 */
[----:B------:R-:W-:Y:S01]  /*aed0*/  ISETP.LT.AND P4, PT, R14, UR4, !P0 ;  /* 0x000000040e007c0c */ /* 0x000fe2000c781270 */
[----:B------:R-:W-:Y:S01]  /*aee0*/  ULDC UR4, c[0x0][0x22c] ;  /* 0x00008b0000047ab9 */ /* 0x000fe20000000800 */
[----:B------:R-:W-:-:S02]  /*aef0*/  LOP3.LUT R14, R2, 0x78, RZ, 0xfc, !PT ;  /* 0x00000078020e7812 */ /* 0x000fc400078efcff */
[-C--:B------:R-:W-:Y:S01]  /*af00*/  LEA.HI.X.SX32 R9, R16, R49.reuse, 0x1, P5 ;  /* 0x0000003110097211 */ /* 0x080fe200028f0eff */
[----:B--2---:R-:W2:Y:S01]  /*af10*/  LDC R15, c[0x0][0x248] ;  /* 0x00009200ff0f7b82 */ /* 0x004ea20000000800 */
[----:B------:R-:W-:Y:S02]  /*af20*/  LOP3.LUT R11, R2, 0x7a, RZ, 0xfc, !PT ;  /* 0x0000007a020b7812 */ /* 0x000fe400078efcff */
[----:B------:R-:W-:Y:S01]  /*af30*/  ISETP.LT.AND P5, PT, R14, UR4, !P0 ;  /* 0x000000040e007c0c */ /* 0x000fe2000c7a1270 */
[----:B------:R-:W-:Y:S01]  /*af40*/  ULDC UR4, c[0x0][0x22c] ;  /* 0x00008b0000047ab9 */ /* 0x000fe20000000800 */
[CC--:B------:R-:W-:Y:S01]  /*af50*/  LEA R10, P6, R18.reuse, R48.reuse, 0x1 ;  /* 0x00000030120a7211 */ /* 0x0c0fe200078c08ff */
[----:B------:R5:W-:Y:S01]  /*af60*/  @P2 STG.E.U16 desc[UR10][R8.64], R5 ;  /* 0x0000000508002986 */ /* 0x000be2000c10150a */
[----:B------:R-:W-:Y:S01]  /*af70*/  IMAD R14, R3, 0x2, R18 ;  /* 0x00000002030e7824 */ /* 0x000fe200078e0212 */
[----:B------:R-:W-:Y:S01]  /*af80*/  ISETP.LT.AND P2, PT, R11, UR4, !P0 ;  /* 0x000000040b007c0c */ /* 0x000fe2000c741270 */
[----:B------:R-:W-:Y:S01]  /*af90*/  ULDC UR4, c[0x0][0x22c] ;  /* 0x00008b0000047ab9 */ /* 0x000fe20000000800 */
[-C--:B------:R-:W-:Y:S01]  /*afa0*/  LEA.HI.X.SX32 R11, R18, R49.reuse, 0x1, P6 ;  /* 0x00000031120b7211 */ /* 0x080fe200030f0eff */
[----:B------:R-:W-:Y:S01]  /*afb0*/  IMAD R16, R3, 0x2, R14 ;  /* 0x0000000203107824 */ /* 0x000fe200078e020e */
[----:B----4-:R-:W-:Y:S01]  /*afc0*/  LOP3.LUT R13, R2, 0x7c, RZ, 0xfc, !PT ;  /* 0x0000007c020d7812 */ /* 0x010fe200078efcff */
[----:B------:R-:W4:Y:S01]  /*afd0*/  LDC R18, c[0x0][0x248] ;  /* 0x00009200ff127b82 */ /* 0x000f220000000800 */
[C---:B------:R-:W-:Y:S01]  /*afe0*/  LEA R12, P6, R14.reuse, R48, 0x1 ;  /* 0x000000300e0c7211 */ /* 0x040fe200078c08ff */
[----:B------:R3:W-:Y:S01]  /*aff0*/  @P3 STG.E.U16 desc[UR10][R10.64], R6 ;  /* 0x000000060a003986 */ /* 0x0007e2000c10150a */
[----:B------:R-:W-:Y:S01]  /*b000*/  ISETP.LT.AND P3, PT, R13, UR4, !P0 ;  /* 0x000000040d007c0c */ /* 0x000fe2000c761270 */
[----:B------:R-:W-:Y:S01]  /*b010*/  ULDC UR4, c[0x0][0x22c] ;  /* 0x00008b0000047ab9 */ /* 0x000fe20000000800 */
[----:B------:R-:W-:-:S02]  /*b020*/  LEA.HI.X.SX32 R13, R14, R49, 0x1, P6 ;  /* 0x000000310e0d7211 */ /* 0x000fc400030f0eff */
[-C--:B-----5:R-:W-:Y:S02]  /*b030*/  LEA R8, P6, R16, R48.reuse, 0x1 ;  /* 0x0000003010087211 */ /* 0x0a0fe400078c08ff */
[----:B------:R-:W-:Y:S02]  /*b040*/  PRMT R5, R4, 0x7632, R5 ;  /* 0x0000763204057816 */ /* 0x000fe40000000005 */
[----:B------:R-:W-:Y:S01]  /*b050*/  LEA.HI.X.SX32 R9, R16, R49, 0x1, P6 ;  /* 0x0000003110097211 */ /* 0x000fe200030f0eff */
[C---:B------:R-:W-:Y:S01]  /*b060*/  IMAD R16, R3.reuse, 0x2, R16 ;  /* 0x0000000203107824 */ /* 0x040fe200078e0210 */
[C---:B------:R-:W-:Y:S01]  /*b070*/  LOP3.LUT R4, R2.reuse, 0x7e, RZ, 0xfc, !PT ;  /* 0x0000007e02047812 */ /* 0x040fe200078efcff */
[----:B------:R-:W-:Y:S01]  /*b080*/  @P4 STG.E.U16 desc[UR10][R12.64], R7 ;  /* 0x000000070c004986 */ /* 0x000fe2000c10150a */
[----:B---3--:R-:W-:Y:S01]  /*b090*/  LOP3.LUT R10, R2, 0x80, RZ, 0xfc, !PT ;  /* 0x00000080020a7812 */ /* 0x008fe200078efcff */
[----:B------:R-:W-:Y:S01]  /*b0a0*/  IMAD R14, R3, 0x2, R16 ;  /* 0x00000002030e7824 */ /* 0x000fe200078e0210 */
[----:B------:R-:W-:Y:S01]  /*b0b0*/  ISETP.LT.AND P4, PT, R4, UR4, !P0 ;  /* 0x0000000404007c0c */ /* 0x000fe2000c781270 */
[----:B------:R3:W-:Y:S01]  /*b0c0*/  @P5 STG.E.U16 desc[UR10][R8.64], R5 ;  /* 0x0000000508005986 */ /* 0x0007e2000c10150a */
[----:B------:R-:W-:Y:S01]  /*b0d0*/  LEA R4, P6, R16, R48, 0x1 ;  /* 0x0000003010047211 */ /* 0x000fe200078c08ff */
[----:B------:R-:W-:-:S02]  /*b0e0*/  ULDC UR4, c[0x0][0x22c] ;  /* 0x00008b0000047ab9 */ /* 0x000fc40000000800 */
[----:B------:R-:W-:Y:S01]  /*b0f0*/  ISETP.LT.AND P5, PT, R10, UR4, !P0 ;  /* 0x000000040a007c0c */ /* 0x000fe2000c7a1270 */
[----:B------:R-:W-:Y:S01]  /*b100*/  ULDC UR4, c[0x0][0x22c] ;  /* 0x00008b0000047ab9 */ /* 0x000fe20000000800 */
[----:B---3--:R-:W-:Y:S02]  /*b110*/  PRMT R9, R5, 0x7632, R9 ;  /* 0x0000763205097816 */ /* 0x008fe40000000009 */
[-C--:B------:R-:W-:Y:S02]  /*b120*/  LEA.HI.X.SX32 R5, R16, R49.reuse, 0x1, P6 ;  /* 0x0000003110057211 */ /* 0x080fe400030f0eff */
[----:B------:R-:W-:Y:S02]  /*b130*/  LEA R10, P6, R14, R48, 0x1 ;  /* 0x000000300e0a7211 */ /* 0x000fe400078c08ff */
[----:B------:R-:W-:Y:S02]  /*b140*/  PRMT R7, R6, 0x7632, R7 ;  /* 0x0000763206077816 */ /* 0x000fe40000000007 */
[----:B------:R-:W-:Y:S01]  /*b150*/  LEA.HI.X.SX32 R11, R14, R49, 0x1, P6 ;  /* 0x000000310e0b7211 */ /* 0x000fe200030f0eff */
[----:B------:R-:W-:Y:S01]  /*b160*/  IMAD R14, R3, 0x2, R14 ;  /* 0x00000002030e7824 */ /* 0x000fe200078e020e */
[C---:B------:R-:W-:Y:S01]  /*b170*/  LOP3.LUT R6, R2.reuse, 0x82, RZ, 0xfc, !PT ;  /* 0x0000008202067812 */ /* 0x040fe200078efcff */
[----:B------:R-:W-:Y:S01]  /*b180*/  @P2 STG.E.U16 desc[UR10][R4.64], R9 ;  /* 0x0000000904002986 */ /* 0x000fe2000c10150a */
[----:B------:R-:W-:-:S02]  /*b190*/  LOP3.LUT R8, R2, 0x84, RZ, 0xfc, !PT ;  /* 0x0000008402087812 */ /* 0x000fc400078efcff */
[----:B------:R-:W-:Y:S01]  /*b1a0*/  ISETP.LT.AND P2, PT, R6, UR4, !P0 ;  /* 0x0000000406007c0c */ /* 0x000fe2000c741270 */
[----:B------:R-:W-:Y:S01]  /*b1b0*/  IMAD R12, R3, 0x2, R14 ;  /* 0x00000002030c7824 */ /* 0x000fe200078e020e */
[-C--:B------:R-:W-:Y:S01]  /*b1c0*/  LEA R6, P6, R14, R48.reuse, 0x1 ;  /* 0x000000300e067211 */ /* 0x080fe200078c08ff */
[----:B------:R3:W-:Y:S01]  /*b1d0*/  @P3 STG.E.U16 desc[UR10][R10.64], R7 ;  /* 0x000000070a003986 */ /* 0x0007e2000c10150a */
[----:B------:R-:W-:Y:S01]  /*b1e0*/  ULDC UR4, c[0x0][0x22c] ;  /* 0x00008b0000047ab9 */ /* 0x000fe20000000800 */
[----:B------:R-:W-:Y:S02]  /*b1f0*/  PRMT R13, R7, 0x7632, R13 ;  /* 0x00007632070d7816 */ /* 0x000fe4000000000d */
[----:B------:R-:W-:Y:S01]  /*b200*/  ISETP.LT.AND P3, PT, R8, UR4, !P0 ;  /* 0x0000000408007c0c */ /* 0x000fe2000c761270 */
[----:B------:R-:W-:Y:S01]  /*b210*/  ULDC UR4, c[0x0][0x22c] ;  /* 0x00008b0000047ab9 */ /* 0x000fe20000000800 */
[----:B------:R-:W-:Y:S02]  /*b220*/  LOP3.LUT R8, R2, 0x86, RZ, 0xfc, !PT ;  /* 0x0000008602087812 */ /* 0x000fe400078efcff */
[----:B---3--:R-:W-:Y:S01]  /*b230*/  LEA.HI.X.SX32 R7, R14, R49, 0x1, P6 ;  /* 0x000000310e077211 */ /* 0x008fe200030f0eff */
[----:B------:R-:W-:Y:S01]  /*b240*/  IMAD R10, R3, 0x2, R12 ;  /* 0x00000002030a7824 */ /* 0x000fe200078e020c */
[----:B------:R-:W-:-:S03]  /*b250*/  LEA R4, P6, R12, R48, 0x1 ;  /* 0x000000300c047211 */ /* 0x000fc600078c08ff */
[----:B------:R3:W-:Y:S01]  /*b260*/  @P4 STG.E.U16 desc[UR10][R6.64], R13 ;  /* 0x0000000d06004986 */ /* 0x0007e2000c10150a */
[-C--:B------:R-:W-:Y:S01]  /*b270*/  LEA.HI.X.SX32 R5, R12, R49.reuse, 0x1, P6 ;  /* 0x000000310c057211 */ /* 0x080fe200030f0eff */
[----:B------:R-:W-:Y:S01]  /*b280*/  IMAD R14, R3, 0x2, R10 ;  /* 0x00000002030e7824 */ /* 0x000fe200078e020a */
[----:B------:R-:W-:Y:S01]  /*b290*/  ISETP.LT.AND P4, PT, R8, UR4, !P0 ;  /* 0x0000000408007c0c */ /* 0x000fe2000c781270 */
[----:B------:R-:W-:Y:S01]  /*b2a0*/  ULDC UR4, c[0x0][0x22c] ;  /* 0x00008b0000047ab9 */ /* 0x000fe20000000800 */
[-C--:B------:R-:W-:Y:S01]  /*b2b0*/  LEA R8, P6, R10, R48.reuse, 0x1 ;  /* 0x000000300a087211 */ /* 0x080fe200078c08ff */
[----:B------:R5:W-:Y:S01]  /*b2c0*/  @P5 STG.E.U16 desc[UR10][R4.64], R20 ;  /* 0x0000001404005986 */ /* 0x000be2000c10150a */
[----:B------:R-:W-:Y:S02]  /*b2d0*/  LOP3.LUT R11, R2, 0x88, RZ, 0xfc, !PT ;  /* 0x00000088020b7812 */ /* 0x000fe400078efcff */
[-C--:B------:R-:W-:Y:S02]  /*b2e0*/  LEA.HI.X.SX32 R9, R10, R49.reuse, 0x1, P6 ;  /* 0x000000310a097211 */ /* 0x080fe400030f0eff */
[C---:B------:R-:W-:Y:S01]  /*b2f0*/  LEA R10, P5, R14.reuse, R48, 0x1 ;  /* 0x000000300e0a7211 */ /* 0x040fe200078a08ff */
[----:B---3--:R-:W3:Y:S01]  /*b300*/  LDC R13, c[0x0][0x248] ;  /* 0x00009200ff0d7b82 */ /* 0x008ee20000000800 */
[----:B------:R-:W-:Y:S01]  /*b310*/  ISETP.LT.AND P6, PT, R11, UR4, !P0 ;  /* 0x000000040b007c0c */ /* 0x000fe2000c7c1270 */
[----:B------:R0:W-:Y:S01]  /*b320*/  @P2 STG.E.U16 desc[UR10][R8.64], R21 ;  /* 0x0000001508002986 */ /* 0x0001e2000c10150a */
[----:B------:R-:W-:Y:S01]  /*b330*/  LEA.HI.X.SX32 R11, R14, R49, 0x1, P5 ;  /* 0x000000310e0b7211 */ /* 0x000fe200028f0eff */
[----:B------:R-:W-:Y:S01]  /*b340*/  IMAD R14, R3, 0x2, R14 ;  /* 0x00000002030e7824 */ /* 0x000fe200078e020e */
[----:B------:R-:W-:Y:S01]  /*b350*/  LOP3.LUT R12, R2, 0x8a, RZ, 0xfc, !PT ;  /* 0x0000008a020c7812 */ /* 0x000fe200078efcff */
[----:B------:R-:W-:-:S02]  /*b360*/  ULDC UR4, c[0x0][0x22c] ;  /* 0x00008b0000047ab9 */ /* 0x000fc40000000800 */
[----:B------:R-:W-:Y:S01]  /*b370*/  @P3 STG.E.U16 desc[UR10][R10.64], R22 ;  /* 0x000000160a003986 */ /* 0x000fe2000c10150a */
[----:B-----5:R-:W-:Y:S02]  /*b380*/  LEA R4, P3, R14, R48, 0x1 ;  /* 0x000000300e047211 */ /* 0x020fe400078608ff */
[----:B------:R-:W-:Y:S01]  /*b390*/  ISETP.LT.AND P2, PT, R12, UR4, !P0 ;  /* 0x000000040c007c0c */ /* 0x000fe2000c741270 */
[----:B------:R-:W-:Y:S01]  /*b3a0*/  IMAD R12, R3, 0x2, R14 ;  /* 0x00000002030c7824 */ /* 0x000fe200078e020e */
[----:B------:R-:W-:Y:S01]  /*b3b0*/  LOP3.LUT R6, R2, 0x8c, RZ, 0xfc, !PT ;  /* 0x0000008c02067812 */ /* 0x000fe200078efcff */
[----:B------:R-:W-:Y:S01]  /*b3c0*/  ULDC UR4, c[0x0][0x22c] ;  /* 0x00008b0000047ab9 */ /* 0x000fe20000000800 */
[----:B------:R-:W-:Y:S02]  /*b3d0*/  LEA.HI.X.SX32 R5, R14, R49, 0x1, P3 ;  /* 0x000000310e057211 */ /* 0x000fe400018f0eff */
[----:B------:R-:W-:Y:S01]  /*b3e0*/  ISETP.LT.AND P3, PT, R6, UR4, !P0 ;  /* 0x0000000406007c0c */ /* 0x000fe2000c761270 */
[----:B------:R-:W-:Y:S01]  /*b3f0*/  ULDC UR4, c[0x0][0x22c] ;  /* 0x00008b0000047ab9 */ /* 0x000fe20000000800 */
[----:B------:R-:W-:-:S02]  /*b400*/  LOP3.LUT R7, R2, 0x8e, RZ, 0xfc, !PT ;  /* 0x0000008e02077812 */ /* 0x000fc400078efcff */
[CC--:B------:R-:W-:Y:S01]  /*b410*/  LEA R6, P5, R12.reuse, R48.reuse, 0x1 ;  /* 0x000000300c067211 */ /* 0x0c0fe200078a08ff */
[----:B------:R5:W-:Y:S01]  /*b420*/  @P4 STG.E.U16 desc[UR10][R4.64], R23 ;  /* 0x0000001704004986 */ /* 0x000be2000c10150a */
[----:B------:R-:W-:Y:S01]  /*b430*/  IMAD R14, R3, 0x2, R12 ;  /* 0x00000002030e7824 */ /* 0x000fe200078e020c */
[----:B------:R-:W-:Y:S01]  /*b440*/  ISETP.LT.AND P4, PT, R7, UR4, !P0 ;  /* 0x0000000407007c0c */ /* 0x000fe2000c781270 */
[----:B------:R-:W-:Y:S01]  /*b450*/  ULDC UR4, c[0x0][0x22c] ;  /* 0x00008b0000047ab9 */ /* 0x000fe20000000800 */
[-C--:B------:R-:W-:Y:S02]  /*b460*/  LEA.HI.X.SX32 R7, R12, R49.reuse, 0x1, P5 ;  /* 0x000000310c077211 */ /* 0x080fe400028f0eff */
[----:B------:R-:W-:Y:S02]  /*b470*/  PRMT R20, R20, 0x7632, R20 ;  /* 0x0000763214147816 */ /* 0x000fe40000000014 */
[----:B0-----:R-:W-:Y:S02]  /*b480*/  LOP3.LUT R9, R2, 0x90, RZ, 0xfc, !PT ;  /* 0x0000009002097812 */ /* 0x001fe400078efcff */
[C---:B------:R-:W-:Y:S01]  /*b490*/  LEA R8, P5, R14.reuse, R48, 0x1 ;  /* 0x000000300e087211 */ /* 0x040fe200078a08ff */
[----:B------:R0:W-:Y:S01]  /*b4a0*/  @P6 STG.E.U16 desc[UR10][R6.64], R20 ;  /* 0x0000001406006986 */ /* 0x0001e2000c10150a */
[----:B------:R-:W-:Y:S01]  /*b4b0*/  ISETP.LT.AND P6, PT, R9, UR4, !P0 ;  /* 0x0000000409007c0c */ /* 0x000fe2000c7c1270 */
[----:B------:R-:W-:Y:S01]  /*b4c0*/  ULDC UR4, c[0x0][0x22c] ;  /* 0x00008b0000047ab9 */ /* 0x000fe20000000800 */
[----:B------:R-:W-:Y:S01]  /*b4d0*/  LEA.HI.X.SX32 R9, R14, R49, 0x1, P5 ;  /* 0x000000310e097211 */ /* 0x000fe200028f0eff */
[----:B------:R-:W-:Y:S01]  /*b4e0*/  IMAD R14, R3, 0x2, R14 ;  /* 0x00000002030e7824 */ /* 0x000fe200078e020e */
[----:B------:R-:W-:-:S03]  /*b4f0*/  PRMT R21, R21, 0x7632, R21 ;  /* 0x0000763215157816 */ /* 0x000fc60000000015 */
[C---:B------:R-:W-:Y:S02]  /*b500*/  IMAD R12, R3.reuse, 0x2, R14 ;  /* 0x00000002030c7824 */ /* 0x040fe400078e020e */
[----:B------:R1:W-:Y:S01]  /*b510*/  @P2 STG.E.U16 desc[UR10][R8.64], R21 ;  /* 0x0000001508002986 */ /* 0x0003e2000c10150a */
[-C--:B-----5:R-:W-:Y:S02]  /*b520*/  LEA R4, P2, R14, R48.reuse, 0x1 ;  /* 0x000000300e047211 */ /* 0x0a0fe400078408ff */
[----:B------:R-:W-:Y:S02]  /*b530*/  LOP3.LUT R10, R2, 0x92, RZ, 0xfc, !PT ;  /* 0x00000092020a7812 */ /* 0x000fe400078efcff */
[----:B------:R-:W-:Y:S01]  /*b540*/  LEA.HI.X.SX32 R5, R14, R49, 0x1, P2 ;  /* 0x000000310e057211 */ /* 0x000fe200010f0eff */
[C---:B------:R-:W-:Y:S01]  /*b550*/  IMAD R14, R3.reuse, 0x2, R12 ;  /* 0x00000002030e7824 */ /* 0x040fe200078e020c */
[----:B0-----:R-:W-:Y:S02]  /*b560*/  LEA R6, P2, R12, R48, 0x1 ;  /* 0x000000300c067211 */ /* 0x001fe400078408ff */
[----:B------:R-:W-:Y:S01]  /*b570*/  PRMT R22, R22, 0x7632, R22 ;  /* 0x0000763216167816 */ /* 0x000fe20000000016 */
[----:B------:R-:W-:Y:S01]  /*b580*/  IMAD R16, R3, 0x2, R14 ;  /* 0x0000000203107824 */ /* 0x000fe200078e020e */
[----:B------:R-:W-:Y:S01]  /*b590*/  ISETP.LT.AND P5, PT, R10, UR4, !P0 ;  /* 0x000000040a007c0c */ /* 0x000fe2000c7a1270 */
[----:B------:R-:W-:Y:S01]  /*b5a0*/  ULDC UR4, c[0x0][0x22c] ;  /* 0x00008b0000047ab9 */ /* 0x000fe20000000800 */
[----:B------:R-:W-:-:S02]  /*b5b0*/  PRMT R23, R23, 0x7632, R23 ;  /* 0x0000763217177816 */ /* 0x000fc40000000017 */
[----:B------:R-:W-:Y:S02]  /*b5c0*/  LEA.HI.X.SX32 R7, R12, R49, 0x1, P2 ;  /* 0x000000310c077211 */ /* 0x000fe400010f0eff */
[----:B------:R-:W-:Y:S01]  /*b5d0*/  LOP3.LUT R10, R2, 0x94, RZ, 0xfc, !PT ;  /* 0x00000094020a7812 */ /* 0x000fe200078efcff */
[----:B------:R-:W-:Y:S01]  /*b5e0*/  @P3 STG.E.U16 desc[UR10][R4.64], R22 ;  /* 0x0000001604003986 */ /* 0x000fe2000c10150a */
[-C--:B-1----:R-:W-:Y:S02]  /*b5f0*/  LEA R8, P3, R14, R48.reuse, 0x1 ;  /* 0x000000300e087211 */ /* 0x082fe400078608ff */
[----:B------:R-:W-:Y:S01]  /*b600*/  ISETP.LT.AND P2, PT, R10, UR4, !P0 ;  /* 0x000000040a007c0c */ /* 0x000fe2000c741270 */
[----:B------:R0:W-:Y:S01]  /*b610*/  @P4 STG.E.U16 desc[UR10][R6.64], R23 ;  /* 0x0000001706004986 */ /* 0x0001e2000c10150a */
[----:B------:R-:W-:Y:S01]  /*b620*/  LOP3.LUT R11, R2, 0x96, RZ, 0xfc, !PT ;  /* 0x00000096020b7812 */ /* 0x000fe200078efcff */
[----:B------:R-:W-:Y:S01]  /*b630*/  ULDC UR4, c[0x0][0x22c] ;  /* 0x00008b0000047ab9 */ /* 0x000fe20000000800 */
[----:B------:R-:W-:-:S02]  /*b640*/  LEA R10, P4, R16, R48, 0x1 ;  /* 0x00000030100a7211 */ /* 0x000fc400078808ff */
[-C--:B------:R-:W-:Y:S02]  /*b650*/  LEA.HI.X.SX32 R9, R14, R49.reuse, 0x1, P3 ;  /* 0x000000310e097211 */ /* 0x080fe400018f0eff */
[----:B------:R-:W-:Y:S01]  /*b660*/  ISETP.LT.AND P3, PT, R11, UR4, !P0 ;  /* 0x000000040b007c0c */ /* 0x000fe2000c761270 */
[----:B------:R-:W-:Y:S01]  /*b670*/  ULDC UR4, c[0x0][0x22c] ;  /* 0x00008b0000047ab9 */ /* 0x000fe20000000800 */
[----:B------:R-:W-:Y:S01]  /*b680*/  LEA.HI.X.SX32 R11, R16, R49, 0x1, P4 ;  /* 0x00000031100b7211 */ /* 0x000fe200020f0eff */
[----:B------:R-:W-:Y:S01]  /*b690*/  IMAD R16, R3, 0x2, R16 ;  /* 0x0000000203107824 */ /* 0x000fe200078e0210 */
[C---:B------:R-:W-:Y:S01]  /*b6a0*/  LOP3.LUT R12, R2.reuse, 0x98, RZ, 0xfc, !PT ;  /* 0x00000098020c7812 */ /* 0x040fe200078efcff */
[----:B------:R-:W-:Y:S01]  /*b6b0*/  @P6 STG.E.U16 desc[UR10][R8.64], R24 ;  /* 0x0000001808006986 */ /* 0x000fe2000c10150a */
[----:B0-----:R-:W-:Y:S01]  /*b6c0*/  LOP3.LUT R6, R2, 0x9a, RZ, 0xfc, !PT ;  /* 0x0000009a02067812 */ /* 0x001fe200078efcff */
[----:B------:R-:W0:Y:S02]  /*b6d0*/  LDC R14, c[0x0][0x248] ;  /* 0x00009200ff0e7b82 */ /* 0x000e240000000800 */
[----:B------:R1:W-:Y:S01]  /*b6e0*/  @P5 STG.E.U16 desc[UR10][R10.64], R25 ;  /* 0x000000190a005986 */ /* 0x0003e2000c10150a */
[----:B------:R-:W-:-:S02]  /*b6f0*/  LEA R4, P5, R16, R48, 0x1 ;  /* 0x0000003010047211 */ /* 0x000fc400078a08ff */
[----:B------:R-:W-:Y:S01]  /*b700*/  ISETP.LT.AND P4, PT, R12, UR4, !P0 ;  /* 0x000000040c007c0c */ /* 0x000fe2000c781270 */
[C---:B------:R-:W-:Y:S01]  /*b710*/  IMAD R12, R3.reuse, 0x2, R16 ;  /* 0x00000002030c7824 */ /* 0x040fe200078e0210 */
[----:B------:R-:W-:Y:S01]  /*b720*/  ULDC UR4, c[0x0][0x22c] ;  /* 0x00008b0000047ab9 */ /* 0x000fe20000000800 */
[-C--:B------:R-:W-:Y:S02]  /*b730*/  LEA.HI.X.SX32 R5, R16, R49.reuse, 0x1, P5 ;  /* 0x0000003110057211 */ /* 0x080fe400028f0eff */
[----:B------:R-:W-:Y:S01]  /*b740*/  ISETP.LT.AND P5, PT, R6, UR4, !P0 ;  /* 0x0000000406007c0c */ /* 0x000fe2000c7a1270 */
[----:B------:R-:W-:Y:S01]  /*b750*/  ULDC UR4, c[0x0][0x22c] ;  /* 0x00008b0000047ab9 */ /* 0x000fe20000000800 */
[----:B------:R-:W-:Y:S01]  /*b760*/  LOP3.LUT R7, R2, 0x9c, RZ, 0xfc, !PT ;  /* 0x0000009c02077812 */ /* 0x000fe200078efcff */
[----:B------:R-:W5:Y:S01]  /*b770*/  LDC R16, c[0x0][0x248] ;  /* 0x00009200ff107b82 */ /* 0x000f620000000800 */
[CC--:B------:R-:W-:Y:S01]  /*b780*/  LEA R6, P6, R12.reuse, R48.reuse, 0x1 ;  /* 0x000000300c067211 */ /* 0x0c0fe200078c08ff */
[----:B------:R2:W-:Y:S01]  /*b790*/  @P2 STG.E.U16 desc[UR10][R4.64], R26 ;  /* 0x0000001a04002986 */ /* 0x0005e2000c10150a */
[----:B-1----:R-:W-:Y:S01]  /*b7a0*/  IMAD R10, R3, 0x2, R12 ;  /* 0x00000002030a7824 */ /* 0x002fe200078e020c */
[----:B------:R-:W-:Y:S01]  /*b7b0*/  ISETP.LT.AND P2, PT, R7, UR4, !P0 ;  /* 0x0000000407007c0c */ /* 0x000fe2000c741270 */
[----:B------:R-:W-:Y:S01]  /*b7c0*/  ULDC UR4, c[0x0][0x22c] ;  /* 0x00008b0000047ab9 */ /* 0x000fe20000000800 */
[-C--:B------:R-:W-:Y:S01]  /*b7d0*/  LEA.HI.X.SX32 R7, R12, R49.reuse, 0x1, P6 ;  /* 0x000000310c077211 */ /* 0x080fe200030f0eff */
[----:B------:R-:W-:Y:S01]  /*b7e0*/  IMAD R12, R3, 0x2, R10 ;  /* 0x00000002030c7824 */ /* 0x000fe200078e020a */
[----:B------:R-:W-:Y:S01]  /*b7f0*/  LOP3.LUT R9, R2, 0x9e, RZ, 0xfc, !PT ;  /* 0x0000009e02097812 */ /* 0x000fe200078efcff */
[----:B------:R-:W1:Y:S01]  /*b800*/  LDC R11, c[0x0][0x248] ;  /* 0x00009200ff0b7b82 */ /* 0x000e620000000800 */
[C---:B------:R-:W-:Y:S01]  /*b810*/  LEA R8, P6, R10.reuse, R48, 0x1 ;  /* 0x000000300a087211 */ /* 0x040fe200078c08ff */
[----:B------:R4:W-:Y:S01]  /*b820*/  @P3 STG.E.U16 desc[UR10][R6.64], R27 ;  /* 0x0000001b06003986 */ /* 0x0009e2000c10150a */
[----:B------:R-:W-:Y:S01]  /*b830*/  ISETP.LT.AND P3, PT, R9, UR4, !P0 ;  /* 0x0000000409007c0c */ /* 0x000fe2000c761270 */
[----:B------:R-:W-:Y:S01]  /*b840*/  ULDC UR4, c[0x0][0x22c] ;  /* 0x00008b0000047ab9 */ /* 0x000fe20000000800 */
[----:B------:R-:W-:-:S02]  /*b850*/  LEA.HI.X.SX32 R9, R10, R49, 0x1, P6 ;  /* 0x000000310a097211 */ /* 0x000fc400030f0eff */
[----:B--2---:R-:W-:Y:S02]  /*b860*/  LEA R4, P6, R12, R48, 0x1 ;  /* 0x000000300c047211 */ /* 0x004fe400078c08ff */
[----:B------:R-:W-:Y:S02]  /*b870*/  PRMT R24, R24, 0x7632, R24 ;  /* 0x0000763218187816 */ /* 0x000fe40000000018 */
[----:B------:R-:W-:Y:S01]  /*b880*/  LEA.HI.X.SX32 R5, R12, R49, 0x1, P6 ;  /* 0x000000310c057211 */ /* 0x000fe200030f0eff */
[----:B------:R-:W-:Y:S01]  /*b890*/  IMAD R12, R3, 0x2, R12 ;  /* 0x00000002030c7824 */ /* 0x000fe200078e020c */
[C---:B------:R-:W-:Y:S02]  /*b8a0*/  LOP3.LUT R10, R2.reuse, 0xa0, RZ, 0xfc, !PT ;  /* 0x000000a0020a7812 */ /* 0x040fe400078efcff */
[----:B------:R-:W-:Y:S01]  /*b8b0*/  PRMT R25, R25, 0x7632, R25 ;  /* 0x0000763219197816 */ /* 0x000fe20000000019 */
[----:B------:R-:W-:Y:S01]  /*b8c0*/  @P4 STG.E.U16 desc[UR10][R8.64], R24 ;  /* 0x0000001808004986 */ /* 0x000fe2000c10150a */
[----:B----4-:R-:W-:-:S02]  /*b8d0*/  LOP3.LUT R7, R2, 0xa2, RZ, 0xfc, !PT ;  /* 0x000000a202077812 */ /* 0x010fc400078efcff */
[----:B------:R-:W-:Y:S01]  /*b8e0*/  ISETP.LT.AND P4, PT, R10, UR4, !P0 ;  /* 0x000000040a007c0c */ /* 0x000fe2000c781270 */
[----:B------:R-:W-:Y:S01]  /*b8f0*/  ULDC UR4, c[0x0][0x22c] ;  /* 0x00008b0000047ab9 */ /* 0x000fe20000000800 */
[C---:B------:R-:W-:Y:S01]  /*b900*/  LEA R6, P6, R12.reuse, R48, 0x1 ;  /* 0x000000300c067211 */ /* 0x040fe200078c08ff */
[----:B------:R2:W-:Y:S01]  /*b910*/  @P5 STG.E.U16 desc[UR10][R4.64], R25 ;  /* 0x0000001904005986 */ /* 0x0005e2000c10150a */
[----:B------:R-:W-:Y:S01]  /*b920*/  IMAD R10, R3, 0x2, R12 ;  /* 0x00000002030a7824 */ /* 0x000fe200078e020c */
[----:B------:R-:W-:Y:S01]  /*b930*/  ISETP.LT.AND P5, PT, R7, UR4, !P0 ;  /* 0x0000000407007c0c */ /* 0x000fe2000c7a1270 */
[----:B------:R-:W-:Y:S01]  /*b940*/  ULDC UR4, c[0x0][0x22c] ;  /* 0x00008b0000047ab9 */ /* 0x000fe20000000800 */
[----:B------:R-:W-:Y:S02]  /*b950*/  LEA.HI.X.SX32 R7, R12, R49, 0x1, P6 ;  /* 0x000000310c077211 */ /* 0x000fe400030f0eff */
[----:B------:R-:W-:Y:S01]  /*b960*/  PRMT R26, R26, 0x7632, R26 ;  /* 0x000076321a1a7816 */ /* 0x000fe2000000001a */
[----:B------:R-:W4:Y:S01]  /*b970*/  LDC R12, c[0x0][0x248] ;  /* 0x00009200ff0c7b82 */ /* 0x000f220000000800 */
[----:B--2---:R-:W-:-:S02]  /*b980*/  LOP3.LUT R5, R2, 0xa4, RZ, 0xfc, !PT ;  /* 0x000000a402057812 */ /* 0x004fc400078efcff */
[C---:B------:R-:W-:Y:S01]  /*b990*/  LEA R4, P6, R10.reuse, R48, 0x1 ;  /* 0x000000300a047211 */ /* 0x040fe200078c08ff */
[----:B------:R1:W-:Y:S01]  /*b9a0*/  @P2 STG.E.U16 desc[UR10][R6.64], R26 ;  /* 0x0000001a06002986 */ /* 0x0003e2000c10150a */
[----:B------:R-:W-:Y:S01]  /*b9b0*/  ISETP.LT.AND P2, PT, R5, UR4, !P0 ;  /* 0x0000000405007c0c */ /* 0x000fe2000c741270 */
[----:B------:R-:W-:Y:S01]  /*b9c0*/  ULDC UR4, c[0x0][0x22c] ;  /* 0x00008b0000047ab9 */ /* 0x000fe20000000800 */
[----:B------:R-:W-:Y:S01]  /*b9d0*/  LEA.HI.X.SX32 R5, R10, R49, 0x1, P6 ;  /* 0x000000310a057211 */ /* 0x000fe200030f0eff */
[----:B------:R-:W-:Y:S01]  /*b9e0*/  IMAD R10, R3, 0x2, R10 ;  /* 0x00000002030a7824 */ /* 0x000fe200078e020a */
[----:B------:R-:W-:-:S04]  /*b9f0*/  PRMT R27, R27, 0x7632, R27 ;  /* 0x000076321b1b7816 */ /* 0x000fc8000000001b */
[----:B------:R-:W-:Y:S01]  /*ba00*/  LEA R8, P6, R10, R48, 0x1 ;  /* 0x000000300a087211 */ /* 0x000fe200078c08ff */
[----:B-1----:R-:W-:-:S03]  /*ba10*/  IMAD R7, R11, 0x2, R10 ;  /* 0x000000020b077824 */ /* 0x002fc600078e020a */
[-C--:B------:R-:W-:Y:S01]  /*ba20*/  LEA.HI.X.SX32 R9, R10, R49.reuse, 0x1, P6 ;  /* 0x000000310a097211 */ /* 0x080fe200030f0eff */
[----:B0-----:R-:W-:Y:S01]  /*ba30*/  IMAD R10, R14, 0x2, R7 ;  /* 0x000000020e0a7824 */ /* 0x001fe200078e0207 */
[CC--:B------:R-:W-:Y:S01]  /*ba40*/  LEA R6, P6, R7.reuse, R48.reuse, 0x1 ;  /* 0x0000003007067211 */ /* 0x0c0fe200078c08ff */
[----:B------:R-:W0:Y:S01]  /*ba50*/  LDC R14, c[0x0][0x248] ;  /* 0x00009200ff0e7b82 */ /* 0x000e220000000800 */
[----:B------:R1:W-:Y:S02]  /*ba60*/  @P3 STG.E.U16 desc[UR10][R4.64], R27 ;  /* 0x0000001b04003986 */ /* 0x0003e4000c10150a */
[----:B------:R-:W-:Y:S02]  /*ba70*/  LEA.HI.X.SX32 R7, R7, R49, 0x1, P6 ;  /* 0x0000003107077211 */ /* 0x000fe400030f0eff */
[----:B------:R-:W-:Y:S01]  /*ba80*/  LOP3.LUT R3, R2, 0xa6, RZ, 0xfc, !PT ;  /* 0x000000a602037812 */ /* 0x000fe200078efcff */
[----:B---3--:R-:W-:Y:S01]  /*ba90*/  IMAD R11, R13, 0x2, R10 ;  /* 0x000000020d0b7824 */ /* 0x008fe200078e020a */
[----:B------:R2:W-:Y:S01]  /*baa0*/  @P4 STG.E.U16 desc[UR10][R8.64], R28 ;  /* 0x0000001c08004986 */ /* 0x0005e2000c10150a */
[----:B------:R-:W3:Y:S01]  /*bab0*/  LDC R13, c[0x0][0x248] ;  /* 0x00009200ff0d7b82 */ /* 0x000ee20000000800 */
[----:B-1----:R-:W-:-:S02]  /*bac0*/  LEA R4, P6, R10, R48, 0x1 ;  /* 0x000000300a047211 */ /* 0x002fc400078c08ff */
[----:B------:R-:W-:Y:S01]  /*bad0*/  ISETP.LT.AND P3, PT, R3, UR4, !P0 ;  /* 0x0000000403007c0c */ /* 0x000fe2000c761270 */
[----:B------:R-:W-:Y:S01]  /*bae0*/  @P5 STG.E.U16 desc[UR10][R6.64], R29 ;  /* 0x0000001d06005986 */ /* 0x000fe2000c10150a */
[----:B------:R-:W-:Y:S01]  /*baf0*/  LEA.HI.X.SX32 R5, R10, R49, 0x1, P6 ;  /* 0x000000310a057211 */ /* 0x000fe200030f0eff */
[----:B------:R-:W-:Y:S01]  /*bb00*/  ULDC UR4, c[0x0][0x22c] ;  /* 0x00008b0000047ab9 */ /* 0x000fe20000000800 */
[----:B------:R-:W-:-:S03]  /*bb10*/  LOP3.LUT R3, R2, 0xa8, RZ, 0xfc, !PT ;  /* 0x000000a802037812 */ /* 0x000fc600078efcff */
[----:B------:R1:W-:Y:S01]  /*bb20*/  @P2 STG.E.U16 desc[UR10][R4.64], R30 ;  /* 0x0000001e04002986 */ /* 0x0003e2000c10150a */
[-C--:B--2---:R-:W-:Y:S02]  /*bb30*/  LEA R8, P2, R11, R48.reuse, 0x1 ;  /* 0x000000300b087211 */ /* 0x084fe400078408ff */
[----:B------:R-:W-:Y:S01]  /*bb40*/  ISETP.LT.AND P4, PT, R3, UR4, !P0 ;  /* 0x0000000403007c0c */ /* 0x000fe2000c781270 */
[----:B------:R-:W-:Y:S01]  /*bb50*/  ULDC UR4, c[0x0][0x22c] ;  /* 0x00008b0000047ab9 */ /* 0x000fe20000000800 */
[----:B------:R-:W-:Y:S02]  /*bb60*/  LOP3.LUT R3, R2, 0xaa, RZ, 0xfc, !PT ;  /* 0x000000aa02037812 */ /* 0x000fe400078efcff */
[-C--:B------:R-:W-:Y:S01]  /*bb70*/  LEA.HI.X.SX32 R9, R11, R49.reuse, 0x1, P2 ;  /* 0x000000310b097211 */ /* 0x080fe200010f0eff */
[----:B----4-:R-:W-:Y:S01]  /*bb80*/  IMAD R11, R12, 0x2, R11 ;  /* 0x000000020c0b7824 */ /* 0x010fe200078e020b */
[----:B------:R-:W-:Y:S01]  /*bb90*/  LOP3.LUT R10, R2, 0xac, RZ, 0xfc, !PT ;  /* 0x000000ac020a7812 */ /* 0x000fe200078efcff */
[----:B------:R-:W2:Y:S01]  /*bba0*/  LDC R12, c[0x0][0x248] ;  /* 0x00009200ff0c7b82 */ /* 0x000ea20000000800 */
[----:B------:R-:W-:Y:S01]  /*bbb0*/  ISETP.LT.AND P5, PT, R3, UR4, !P0 ;  /* 0x0000000403007c0c */ /* 0x000fe2000c7a1270 */
[----:B------:R-:W-:Y:S01]  /*bbc0*/  ULDC UR4, c[0x0][0x22c] ;  /* 0x00008b0000047ab9 */ /* 0x000fe20000000800 */
[----:B------:R4:W-:Y:S01]  /*bbd0*/  @P3 STG.E.U16 desc[UR10][R8.64], R31 ;  /* 0x0000001f08003986 */ /* 0x0009e2000c10150a */
[----:B------:R-:W-:Y:S01]  /*bbe0*/  ISETP.LT.AND P6, PT, R10, UR4, !P0 ;  /* 0x000000040a007c0c */ /* 0x000fe2000c7c1270 */
[----:B0-----:R-:W-:Y:S01]  /*bbf0*/  IMAD R10, R14, 0x2, R11 ;  /* 0x000000020e0a7824 */ /* 0x001fe200078e020b */
[C---:B-1----:R-:W-:Y:S01]  /*bc00*/  LEA R4, P3, R11.reuse, R48, 0x1 ;  /* 0x000000300b047211 */ /* 0x042fe200078608ff */
[----:B------:R-:W-:Y:S01]  /*bc10*/  ULDC UR4, c[0x0][0x22c] ;  /* 0x00008b0000047ab9 */ /* 0x000fe20000000800 */
[----:B------:R-:W-:Y:S01]  /*bc20*/  PRMT R28, R28, 0x7632, R28 ;  /* 0x000076321c1c7816 */ /* 0x000fe2000000001c */
[----:B------:R-:W0:Y:S01]  /*bc30*/  LDC R14, c[0x0][0x248] ;  /* 0x00009200ff0e7b82 */ /* 0x000e220000000800 */
[----:B------:R-:W-:-:S02]  /*bc40*/  LEA.HI.X.SX32 R5, R11, R49, 0x1, P3 ;  /* 0x000000310b057211 */ /* 0x000fc400018f0eff */
[----:B------:R-:W-:-:S04]  /*bc50*/  LEA R6, P3, R10, R48, 0x1 ;  /* 0x000000300a067211 */ /* 0x000fc800078608ff */
[----:B------:R-:W-:Y:S01]  /*bc60*/  LEA.HI.X.SX32 R7, R10, R49, 0x1, P3 ;  /* 0x000000310a077211 */ /* 0x000fe200018f0eff */
[----:B---3--:R-:W-:Y:S01]  /*bc70*/  IMAD R10, R13, 0x2, R10 ;  /* 0x000000020d0a7824 */ /* 0x008fe200078e020a */
[----:B------:R1:W-:Y:S01]  /*bc80*/  @P4 STG.E.U16 desc[UR10][R4.64], R28 ;  /* 0x0000001c04004986 */ /* 0x0003e2000c10150a */
[----:B------:R-:W-:Y:S01]  /*bc90*/  PRMT R29, R29, 0x7632, R29 ;  /* 0x000076321d1d7816 */ /* 0x000fe2000000001d */
[----:B------:R-:W3:Y:S02]  /*bca0*/  LDC R13, c[0x0][0x248] ;  /* 0x00009200ff0d7b82 */ /* 0x000ee40000000800 */
[----:B----4-:R-:W-:Y:S01]  /*bcb0*/  LEA R8, P4, R10, R48, 0x1 ;  /* 0x000000300a087211 */ /* 0x010fe200078808ff */
[----:B------:R-:W-:-:S03]  /*bcc0*/  IMAD R11, R15, 0x2, R10 ;  /* 0x000000020f0b7824 */ /* 0x000fc600078e020a */
[----:B------:R-:W-:Y:S02]  /*bcd0*/  LEA.HI.X.SX32 R9, R10, R49, 0x1, P4 ;  /* 0x000000310a097211 */ /* 0x000fe400020f0eff */
[----:B------:R-:W4:Y:S01]  /*bce0*/  LDC R10, c[0x0][0x248] ;  /* 0x00009200ff0a7b82 */ /* 0x000f220000000800 */
[C---:B------:R-:W-:Y:S01]  /*bcf0*/  LOP3.LUT R3, R2.reuse, 0xae, RZ, 0xfc, !PT ;  /* 0x000000ae02037812 */ /* 0x040fe200078efcff */
[----:B------:R5:W-:Y:S01]  /*bd00*/  @P5 STG.E.U16 desc[UR10][R6.64], R29 ;  /* 0x0000001d06005986 */ /* 0x000be2000c10150a */
[----:B-1----:R-:W-:Y:S02]  /*bd10*/  LEA R4, P5, R11, R48, 0x1 ;  /* 0x000000300b047211 */ /* 0x002fe400078a08ff */
[----:B------:R-:W-:Y:S01]  /*bd20*/  ISETP.LT.AND P2, PT, R3, UR5, !P0 ;  /* 0x0000000503007c0c */ /* 0x000fe2000c741270 */
[----:B------:R-:W-:Y:S01]  /*bd30*/  ULDC UR5, c[0x0][0x22c] ;  /* 0x00008b0000057ab9 */ /* 0x000fe20000000800 */
[----:B------:R-:W-:Y:S01]  /*bd40*/  LOP3.LUT R3, R2, 0xb0, RZ, 0xfc, !PT ;  /* 0x000000b002037812 */ /* 0x000fe200078efcff */
[----:B------:R-:W1:Y:S01]  /*bd50*/  LDC R15, c[0x0][0x248] ;  /* 0x00009200ff0f7b82 */ /* 0x000e620000000800 */
[----:B------:R-:W-:-:S02]  /*bd60*/  PRMT R30, R30, 0x7632, R30 ;  /* 0x000076321e1e7816 */ /* 0x000fc4000000001e */
[----:B------:R-:W-:Y:S01]  /*bd70*/  LEA.HI.X.SX32 R5, R11, R49, 0x1, P5 ;  /* 0x000000310b057211 */ /* 0x000fe200028f0eff */
[----:B--2---:R-:W-:Y:S01]  /*bd80*/  IMAD R11, R12, 0x2, R11 ;  /* 0x000000020c0b7824 */ /* 0x004fe200078e020b */
[----:B------:R-:W-:Y:S01]  /*bd90*/  ISETP.LT.AND P3, PT, R3, UR4, !P0 ;  /* 0x0000000403007c0c */ /* 0x000fe2000c761270 */
[----:B------:R-:W-:Y:S01]  /*bda0*/  ULDC UR4, c[0x0][0x22c] ;  /* 0x00008b0000047ab9 */ /* 0x000fe20000000800 */
[C---:B------:R-:W-:Y:S01]  /*bdb0*/  LOP3.LUT R3, R2.reuse, 0xb2, RZ, 0xfc, !PT ;  /* 0x000000b202037812 */ /* 0x040fe200078efcff */
[----:B------:R0:W-:Y:S01]  /*bdc0*/  @P6 STG.E.U16 desc[UR10][R8.64], R30 ;  /* 0x0000001e08006986 */ /* 0x0001e2000c10150a */
[----:B-----5:R-:W-:Y:S02]  /*bdd0*/  LEA R6, P6, R11, R48, 0x1 ;  /* 0x000000300b067211 */ /* 0x020fe400078c08ff */
[----:B------:R-:W-:Y:S01]  /*bde0*/  ISETP.LT.AND P4, PT, R3, UR4, !P0 ;  /* 0x0000000403007c0c */ /* 0x000fe2000c781270 */
[----:B------:R-:W-:Y:S01]  /*bdf0*/  ULDC UR4, c[0x0][0x22c] ;  /* 0x00008b0000047ab9 */ /* 0x000fe20000000800 */
[----:B------:R-:W-:-:S02]  /*be00*/  LOP3.LUT R3, R2, 0xb4, RZ, 0xfc, !PT ;  /* 0x000000b402037812 */ /* 0x000fc400078efcff */
[-C--:B------:R-:W-:Y:S01]  /*be10*/  LEA.HI.X.SX32 R7, R11, R49.reuse, 0x1, P6 ;  /* 0x000000310b077211 */ /* 0x080fe200030f0eff */
[----:B0-----:R-:W-:Y:S01]  /*be20*/  IMAD R9, R14, 0x2, R11 ;  /* 0x000000020e097824 */ /* 0x001fe200078e020b */
[----:B------:R-:W-:Y:S01]  /*be30*/  PRMT R31, R31, 0x7632, R31 ;  /* 0x000076321f1f7816 */ /* 0x000fe2000000001f */
[----:B------:R-:W0:Y:S03]  /*be40*/  LDC R14, c[0x0][0x248] ;  /* 0x00009200ff0e7b82 */ /* 0x000e260000000800 */
[-C--:B------:R-:W-:Y:S01]  /*be50*/  LEA R8, P6, R9, R48.reuse, 0x1 ;  /* 0x0000003009087211 */ /* 0x080fe200078c08ff */
[----:B----4-:R-:W-:Y:S01]  /*be60*/  IMAD R10, R10, 0x2, R9 ;  /* 0x000000020a0a7824 */ /* 0x010fe200078e0209 */
[----:B------:R-:W-:Y:S01]  /*be70*/  ISETP.LT.AND P5, PT, R3, UR4, !P0 ;  /* 0x0000000403007c0c */ /* 0x000fe2000c7a1270 */
[----:B------:R2:W-:Y:S01]  /*be80*/  @P2 STG.E.U16 desc[UR10][R4.64], R31 ;  /* 0x0000001f04002986 */ /* 0x0005e2000c10150a */
[C---:B------:R-:W-:Y:S01]  /*be90*/  LOP3.LUT R3, R2.reuse, 0xb6, RZ, 0xfc, !PT ;  /* 0x000000b602037812 */ /* 0x040fe200078efcff */
[----:B------:R-:W-:Y:S01]  /*bea0*/  ULDC UR4, c[0x0][0x22c] ;  /* 0x00008b0000047ab9 */ /* 0x000fe20000000800 */
[----:B------:R-:W-:Y:S01]  /*beb0*/  LEA.HI.X.SX32 R9, R9, R49, 0x1, P6 ;  /* 0x0000003109097211 */ /* 0x000fe200030f0eff */
[----:B---3--:R-:W-:Y:S01]  /*bec0*/  IMAD R12, R13, 0x2, R10 ;  /* 0x000000020d0c7824 */ /* 0x008fe200078e020a */
[----:B------:R-:W-:Y:S01]  /*bed0*/  ISETP.LT.AND P2, PT, R3, UR4, !P0 ;  /* 0x0000000403007c0c */ /* 0x000fe2000c741270 */
[----:B------:R-:W-:Y:S01]  /*bee0*/  @P3 STG.E.U16 desc[UR10][R6.64], R32 ;  /* 0x0000002006003986 */ /* 0x000fe2000c10150a */
[----:B------:R-:W-:Y:S01]  /*bef0*/  LOP3.LUT R3, R2, 0xb8, RZ, 0xfc, !PT ;  /* 0x000000b802037812 */ /* 0x000fe200078efcff */
[----:B------:R-:W-:Y:S01]  /*bf00*/  ULDC UR4, c[0x0][0x22c] ;  /* 0x00008b0000047ab9 */ /* 0x000fe20000000800 */
[----:B------:R-:W3:Y:S01]  /*bf10*/  LDC R13, c[0x0][0x248] ;  /* 0x00009200ff0d7b82 */ /* 0x000ee20000000800 */
[----:B------:R4:W-:Y:S01]  /*bf20*/  @P4 STG.E.U16 desc[UR10][R8.64], R33 ;  /* 0x0000002108004986 */ /* 0x0009e2000c10150a */
[----:B--2---:R-:W-:-:S04]  /*bf30*/  LEA R4, P6, R10, R48, 0x1 ;  /* 0x000000300a047211 */ /* 0x004fc800078c08ff */
[-C--:B------:R-:W-:Y:S02]  /*bf40*/  LEA.HI.X.SX32 R5, R10, R49.reuse, 0x1, P6 ;  /* 0x000000310a057211 */ /* 0x080fe400030f0eff */
[-C--:B------:R-:W-:Y:S01]  /*bf50*/  LEA R10, P6, R12, R48.reuse, 0x1 ;  /* 0x000000300c0a7211 */ /* 0x080fe200078c08ff */
[----:B----4-:R-:W2:Y:S01]  /*bf60*/  LDC R9, c[0x0][0x248] ;  /* 0x00009200ff097b82 */ /* 0x010ea20000000800 */
[----:B------:R-:W-:Y:S01]  /*bf70*/  ISETP.LT.AND P3, PT, R3, UR4, !P0 ;  /* 0x0000000403007c0c */ /* 0x000fe2000c761270 */
[----:B------:R-:W-:Y:S01]  /*bf80*/  ULDC UR4, c[0x0][0x22c] ;  /* 0x00008b0000047ab9 */ /* 0x000fe20000000800 */
[----:B------:R-:W-:Y:S02]  /*bf90*/  LOP3.LUT R3, R2, 0xba, RZ, 0xfc, !PT ;  /* 0x000000ba02037812 */ /* 0x000fe400078efcff */
[-C--:B------:R-:W-:Y:S01]  /*bfa0*/  LEA.HI.X.SX32 R11, R12, R49.reuse, 0x1, P6 ;  /* 0x000000310c0b7211 */ /* 0x080fe200030f0eff */
[----:B-1----:R-:W-:Y:S01]  /*bfb0*/  IMAD R12, R15, 0x2, R12 ;  /* 0x000000020f0c7824 */ /* 0x002fe200078e020c */
[----:B------:R-:W-:Y:S01]  /*bfc0*/  ISETP.LT.AND P4, PT, R3, UR4, !P0 ;  /* 0x0000000403007c0c */ /* 0x000fe2000c781270 */
[----:B------:R-:W-:Y:S01]  /*bfd0*/  @P5 STG.E.U16 desc[UR10][R4.64], R34 ;  /* 0x0000002204005986 */ /* 0x000fe2000c10150a */
[----:B------:R-:W-:Y:S01]  /*bfe0*/  LOP3.LUT R3, R2, 0xbc, RZ, 0xfc, !PT ;  /* 0x000000bc02037812 */ /* 0x000fe200078efcff */
[----:B------:R-:W-:Y:S01]  /*bff0*/  ULDC UR4, c[0x0][0x22c] ;  /* 0x00008b0000047ab9 */ /* 0x000fe20000000800 */
[----:B------:R-:W-:Y:S01]  /*c000*/  LEA R6, P6, R12, R48, 0x1 ;  /* 0x000000300c067211 */ /* 0x000fe200078c08ff */
[----:B------:R1:W-:Y:S01]  /*c010*/  @P2 STG.E.U16 desc[UR10][R10.64], R35 ;  /* 0x000000230a002986 */ /* 0x0003e2000c10150a */
[----:B------:R-:W-:Y:S01]  /*c020*/  ISETP.LT.AND P5, PT, R3, UR4, !P0 ;  /* 0x0000000403007c0c */ /* 0x000fe2000c7a1270 */
[----:B------:R-:W-:Y:S01]  /*c030*/  IMAD R8, R17, 0x2, R12 ;  /* 0x0000000211087824 */ /* 0x000fe200078e020c */
[----:B------:R-:W-:Y:S01]  /*c040*/  LOP3.LUT R3, R2, 0xbe, RZ, 0xfc, !PT ;  /* 0x000000be02037812 */ /* 0x000fe200078efcff */
[----:B------:R-:W-:Y:S01]  /*c050*/  ULDC UR4, c[0x0][0x22c] ;  /* 0x00008b0000047ab9 */ /* 0x000fe20000000800 */
[----:B------:R-:W-:Y:S01]  /*c060*/  LEA.HI.X.SX32 R7, R12, R49, 0x1, P6 ;  /* 0x000000310c077211 */ /* 0x000fe200030f0eff */
[----:B------:R-:W4:Y:S01]  /*c070*/  LDC R15, c[0x0][0x248] ;  /* 0x00009200ff0f7b82 */ /* 0x000f220000000800 */
[----:B------:R-:W-:-:S07]  /*c080*/  PRMT R32, R32, 0x7632, R32 ;  /* 0x0000763220207816 */ /* 0x000fce0000000020 */
[----:B-1----:R-:W1:Y:S01]  /*c090*/  LDC R10, c[0x0][0x248] ;  /* 0x00009200ff0a7b82 */ /* 0x002e620000000800 */
[----:B------:R-:W-:Y:S01]  /*c0a0*/  ISETP.LT.AND P2, PT, R3, UR4, !P0 ;  /* 0x0000000403007c0c */ /* 0x000fe2000c741270 */
[----:B------:R-:W-:Y:S01]  /*c0b0*/  ULDC UR4, c[0x0][0x22c] ;  /* 0x00008b0000047ab9 */ /* 0x000fe20000000800 */
[----:B------:R-:W-:-:S05]  /*c0c0*/  LEA R4, P6, R8, R48, 0x1 ;  /* 0x0000003008047211 */ /* 0x000fca00078c08ff */
[----:B------:R-:W5:Y:S01]  /*c0d0*/  LDC R12, c[0x0][0x248] ;  /* 0x00009200ff0c7b82 */ /* 0x000f620000000800 */
[----:B------:R-:W-:Y:S01]  /*c0e0*/  LOP3.LUT R3, R2, 0xc0, RZ, 0xfc, !PT ;  /* 0x000000c002037812 */ /* 0x000fe200078efcff */
[----:B------:R1:W-:Y:S01]  /*c0f0*/  @P3 STG.E.U16 desc[UR10][R6.64], R32 ;  /* 0x0000002006003986 */ /* 0x0003e2000c10150a */
[----:B------:R-:W-:Y:S01]  /*c100*/  PRMT R33, R33, 0x7632, R33 ;  /* 0x0000763221217816 */ /* 0x000fe20000000021 */
[----:B--2---:R-:W-:Y:S01]  /*c110*/  IMAD R9, R9, 0x2, R8 ;  /* 0x0000000209097824 */ /* 0x004fe200078e0208 */
[-C--:B------:R-:W-:Y:S02]  /*c120*/  LEA.HI.X.SX32 R5, R8, R49.reuse, 0x1, P6 ;  /* 0x0000003108057211 */ /* 0x080fe400030f0eff */
[----:B------:R-:W-:Y:S01]  /*c130*/  ISETP.LT.AND P3, PT, R3, UR4, !P0 ;  /* 0x0000000403007c0c */ /* 0x000fe2000c761270 */
[----:B------:R-:W-:Y:S01]  /*c140*/  ULDC UR4, c[0x0][0x22c] ;  /* 0x00008b0000047ab9 */ /* 0x000fe20000000800 */
[----:B------:R-:W-:Y:S01]  /*c150*/  LOP3.LUT R3, R2, 0xc2, RZ, 0xfc, !PT ;  /* 0x000000c202037812 */ /* 0x000fe200078efcff */
[----:B------:R2:W-:Y:S01]  /*c160*/  @P4 STG.E.U16 desc[UR10][R4.64], R33 ;  /* 0x0000002104004986 */ /* 0x0005e2000c10150a */
[----:B------:R-:W-:Y:S01]  /*c170*/  LEA R8, P6, R9, R48, 0x1 ;  /* 0x0000003009087211 */ /* 0x000fe200078c08ff */
[----:B------:R-:W3:Y:S01]  /*c180*/  LDC R11, c[0x0][0x248] ;  /* 0x00009200ff0b7b82 */ /* 0x000ee20000000800 */
[----:B------:R-:W-:Y:S01]  /*c190*/  ISETP.LT.AND P4, PT, R3, UR4, !P0 ;  /* 0x0000000403007c0c */ /* 0x000fe2000c781270 */
[----:B0-----:R-:W-:Y:S01]  /*c1a0*/  IMAD R3, R14, 0x2, R9 ;  /* 0x000000020e037824 */ /* 0x001fe200078e0209 */
[----:B------:R-:W-:Y:S01]  /*c1b0*/  LEA.HI.X.SX32 R9, R9, R49, 0x1, P6 ;  /* 0x0000003109097211 */ /* 0x000fe200030f0eff */
[----:B------:R-:W-:Y:S01]  /*c1c0*/  ULDC UR4, c[0x0][0x22c] ;  /* 0x00008b0000047ab9 */ /* 0x000fe20000000800 */
[----:B------:R-:W-:Y:S01]  /*c1d0*/  PRMT R34, R34, 0x7632, R34 ;  /* 0x0000763222227816 */ /* 0x000fe20000000022 */
[----:B-1----:R-:W-:Y:S01]  /*c1e0*/  IMAD R7, R10, 0x2, R3 ;  /* 0x000000020a077824 */ /* 0x002fe200078e0203 */
[----:B------:R-:W-:Y:S01]  /*c1f0*/  PRMT R35, R35, 0x7632, R35 ;  /* 0x0000763223237816 */ /* 0x000fe20000000023 */
[----:B------:R-:W0:Y:S01]  /*c200*/  LDC R14, c[0x0][0x248] ;  /* 0x00009200ff0e7b82 */ /* 0x000e220000000800 */
[----:B--2---:R-:W-:-:S02]  /*c210*/  LOP3.LUT R5, R2, 0xc4, RZ, 0xfc, !PT ;  /* 0x000000c402057812 */ /* 0x004fc400078efcff */
[-C--:B------:R-:W-:Y:S01]  /*c220*/  LEA R4, P6, R3, R48.reuse, 0x1 ;  /* 0x0000003003047211 */ /* 0x080fe200078c08ff */
[----:B------:R5:W-:Y:S01]  /*c230*/  @P5 STG.E.U16 desc[UR10][R8.64], R34 ;  /* 0x0000002208005986 */ /* 0x000be2000c10150a */
[----:B------:R-:W-:Y:S01]  /*c240*/  ISETP.LT.AND P5, PT, R5, UR4, !P0 ;  /* 0x0000000405007c0c */ /* 0x000fe2000c7a1270 */
[----:B------:R-:W-:Y:S01]  /*c250*/  ULDC UR4, c[0x0][0x22c] ;  /* 0x00008b0000047ab9 */ /* 0x000fe20000000800 */
[----:B------:R-:W-:Y:S01]  /*c260*/  LEA.HI.X.SX32 R5, R3, R49, 0x1, P6 ;  /* 0x0000003103057211 */ /* 0x000fe200030f0eff */
[----:B------:R-:W1:Y:S01]  /*c270*/  LDC R17, c[0x0][0x248] ;  /* 0x00009200ff117b82 */ /* 0x000e620000000800 */
[----:B------:R-:W-:Y:S01]  /*c280*/  LEA R6, P6, R7, R48, 0x1 ;  /* 0x0000003007067211 */ /* 0x000fe200078c08ff */
[----:B-----5:R-:W-:-:S06]  /*c290*/  IMAD R9, R12, 0x2, R7 ;  /* 0x000000020c097824 */ /* 0x020fcc00078e0207 */
[----:B------:R-:W2:Y:S01]  /*c2a0*/  LDC R12, c[0x0][0x248] ;  /* 0x00009200ff0c7b82 */ /* 0x000ea20000000800 */
[-C--:B------:R-:W-:Y:S01]  /*c2b0*/  LEA.HI.X.SX32 R7, R7, R49.reuse, 0x1, P6 ;  /* 0x0000003107077211 */ /* 0x080fe200030f0eff */
[----:B------:R-:W-:Y:S01]  /*c2c0*/  IMAD R10, R16, 0x2, R9 ;  /* 0x00000002100a7824 */ /* 0x000fe200078e0209 */
[CC--:B------:R-:W-:Y:S01]  /*c2d0*/  LEA R8, P6, R9.reuse, R48.reuse, 0x1 ;  /* 0x0000003009087211 */ /* 0x0c0fe200078c08ff */
[----:B------:R5:W-:Y:S03]  /*c2e0*/  @P2 STG.E.U16 desc[UR10][R4.64], R35 ;  /* 0x0000002304002986 */ /* 0x000be6000c10150a */
[-C--:B------:R-:W-:Y:S02]  /*c2f0*/  LEA.HI.X.SX32 R9, R9, R49.reuse, 0x1, P6 ;  /* 0x0000003109097211 */ /* 0x080fe400030f0eff */
[----:B------:R-:W-:Y:S01]  /*c300*/  LOP3.LUT R3, R2, 0xc6, RZ, 0xfc, !PT ;  /* 0x000000c602037812 */ /* 0x000fe200078efcff */
[----:B---3--:R-:W-:Y:S01]  /*c310*/  IMAD R11, R11, 0x2, R10 ;  /* 0x000000020b0b7824 */ /* 0x008fe200078e020a */
[----:B------:R-:W3:Y:S01]  /*c320*/  LDC R16, c[0x0][0x248] ;  /* 0x00009200ff107b82 */ /* 0x000ee20000000800 */
[C---:B-----5:R-:W-:Y:S01]  /*c330*/  LEA R4, P6, R10.reuse, R48, 0x1 ;  /* 0x000000300a047211 */ /* 0x060fe200078c08ff */
[----:B------:R5:W-:Y:S01]  /*c340*/  @P3 STG.E.U16 desc[UR10][R6.64], R36 ;  /* 0x0000002406003986 */ /* 0x000be2000c10150a */
[----:B------:R-:W-:Y:S01]  /*c350*/  ISETP.LT.AND P2, PT, R3, UR4, !P0 ;  /* 0x0000000403007c0c */ /* 0x000fe2000c741270 */
[----:B------:R-:W-:Y:S01]  /*c360*/  ULDC UR4, c[0x0][0x22c] ;  /* 0x00008b0000047ab9 */ /* 0x000fe20000000800 */
[----:B------:R-:W-:Y:S01]  /*c370*/  LEA.HI.X.SX32 R5, R10, R49, 0x1, P6 ;  /* 0x000000310a057211 */ /* 0x000fe200030f0eff */
[----:B------:R-:W-:Y:S01]  /*c380*/  @P4 STG.E.U16 desc[UR10][R8.64], R37 ;  /* 0x0000002508004986 */ /* 0x000fe2000c10150a */
[----:B------:R-:W-:-:S03]  /*c390*/  LOP3.LUT R3, R2, 0xc8, RZ, 0xfc, !PT ;  /* 0x000000c802037812 */ /* 0x000fc600078efcff */
[----:B------:R4:W-:Y:S01]  /*c3a0*/  @P5 STG.E.U16 desc[UR10][R4.64], R38 ;  /* 0x0000002604005986 */ /* 0x0009e2000c10150a */
[----:B------:R-:W-:Y:S01]  /*c3b0*/  ISETP.LT.AND P3, PT, R3, UR4, !P0 ;  /* 0x0000000403007c0c */ /* 0x000fe2000c761270 */
[----:B------:R-:W-:Y:S01]  /*c3c0*/  ULDC UR4, c[0x0][0x22c] ;  /* 0x00008b0000047ab9 */ /* 0x000fe20000000800 */
[CC--:B-----5:R-:W-:Y:S02]  /*c3d0*/  LEA R6, P5, R11.reuse, R48.reuse, 0x1 ;  /* 0x000000300b067211 */ /* 0x0e0fe400078a08ff */
[----:B------:R-:W-:Y:S02]  /*c3e0*/  LOP3.LUT R3, R2, 0xca, RZ, 0xfc, !PT ;  /* 0x000000ca02037812 */ /* 0x000fe400078efcff */
[-C--:B------:R-:W-:Y:S01]  /*c3f0*/  LEA.HI.X.SX32 R7, R11, R49.reuse, 0x1, P5 ;  /* 0x000000310b077211 */ /* 0x080fe200028f0eff */
[----:B--2---:R-:W-:Y:S01]  /*c400*/  IMAD R11, R12, 0x2, R11 ;  /* 0x000000020c0b7824 */ /* 0x004fe200078e020b */
[----:B------:R-:W-:Y:S01]  /*c410*/  LOP3.LUT R10, R2, 0xcc, RZ, 0xfc, !PT ;  /* 0x000000cc020a7812 */ /* 0x000fe200078efcff */
[----:B------:R-:W2:Y:S01]  /*c420*/  LDC R12, c[0x0][0x248] ;  /* 0x00009200ff0c7b82 */ /* 0x000ea20000000800 */
[----:B------:R-:W-:Y:S01]  /*c430*/  ISETP.LT.AND P4, PT, R3, UR4, !P0 ;  /* 0x0000000403007c0c */ /* 0x000fe2000c781270 */
[----:B------:R-:W-:Y:S01]  /*c440*/  ULDC UR4, c[0x0][0x22c] ;  /* 0x00008b0000047ab9 */ /* 0x000fe20000000800 */
[----:B------:R5:W-:Y:S01]  /*c450*/  @P2 STG.E.U16 desc[UR10][R6.64], R39 ;  /* 0x0000002706002986 */ /* 0x000be2000c10150a */
[----:B------:R-:W-:Y:S01]  /*c460*/  ISETP.LT.AND P5, PT, R10, UR4, !P0 ;  /* 0x000000040a007c0c */ /* 0x000fe2000c7a1270 */
[----:B0-----:R-:W-:Y:S01]  /*c470*/  IMAD R10, R14, 0x2, R11 ;  /* 0x000000020e0a7824 */ /* 0x001fe200078e020b */
[C---:B----4-:R-:W-:Y:S01]  /*c480*/  LEA R4, P2, R11.reuse, R48, 0x1 ;  /* 0x000000300b047211 */ /* 0x050fe200078408ff */
[----:B------:R-:W-:Y:S01]  /*c490*/  ULDC UR4, c[0x0][0x22c] ;  /* 0x00008b0000047ab9 */ /* 0x000fe20000000800 */
[----:B------:R-:W-:Y:S01]  /*c4a0*/  PRMT R36, R36, 0x7632, R36 ;  /* 0x0000763224247816 */ /* 0x000fe20000000024 */
[----:B------:R-:W0:Y:S01]  /*c4b0*/  LDC R14, c[0x0][0x248] ;  /* 0x00009200ff0e7b82 */ /* 0x000e220000000800 */
[----:B------:R-:W-:-:S02]  /*c4c0*/  LEA.HI.X.SX32 R5, R11, R49, 0x1, P2 ;  /* 0x000000310b057211 */ /* 0x000fc400010f0eff */
[----:B------:R-:W-:-:S04]  /*c4d0*/  LEA R8, P2, R10, R48, 0x1 ;  /* 0x000000300a087211 */ /* 0x000fc800078408ff */
[----:B------:R-:W-:Y:S01]  /*c4e0*/  LEA.HI.X.SX32 R9, R10, R49, 0x1, P2 ;  /* 0x000000310a097211 */ /* 0x000fe200010f0eff */
[----:B------:R-:W-:Y:S01]  /*c4f0*/  IMAD R10, R13, 0x2, R10 ;  /* 0x000000020d0a7824 */ /* 0x000fe200078e020a */
[----:B------:R4:W-:Y:S01]  /*c500*/  @P3 STG.E.U16 desc[UR10][R4.64], R36 ;  /* 0x0000002404003986 */ /* 0x0009e2000c10150a */
[----:B------:R-:W-:Y:S01]  /*c510*/  LOP3.LUT R3, R2, 0xce, RZ, 0xfc, !PT ;  /* 0x000000ce02037812 */ /* 0x000fe200078efcff */
[----:B------:R-:W1:Y:S02]  /*c520*/  LDC R13, c[0x0][0x248] ;  /* 0x00009200ff0d7b82 */ /* 0x000e640000000800 */
[----:B-----5:R-:W-:Y:S01]  /*c530*/  LEA R6, P3, R10, R48, 0x1 ;  /* 0x000000300a067211 */ /* 0x020fe200078608ff */
[----:B------:R-:W-:-:S03]  /*c540*/  IMAD R11, R15, 0x2, R10 ;  /* 0x000000020f0b7824 */ /* 0x000fc600078e020a */
[----:B------:R-:W-:Y:S02]  /*c550*/  LEA.HI.X.SX32 R7, R10, R49, 0x1, P3 ;  /* 0x000000310a077211 */ /* 0x000fe400018f0eff */
[----:B------:R-:W5:Y:S01]  /*c560*/  LDC R10, c[0x0][0x248] ;  /* 0x00009200ff0a7b82 */ /* 0x000f620000000800 */
[----:B------:R-:W-:Y:S02]  /*c570*/  PRMT R37, R37, 0x7632, R37 ;  /* 0x0000763225257816 */ /* 0x000fe40000000025 */
[----:B------:R-:W-:Y:S01]  /*c580*/  ISETP.LT.AND P6, PT, R3, UR5, !P0 ;  /* 0x0000000503007c0c */ /* 0x000fe2000c7c1270 */
[----:B------:R-:W-:Y:S02]  /*c590*/  ULDC UR5, c[0x0][0x22c] ;  /* 0x00008b0000057ab9 */ /* 0x000fe40000000800 */
[----:B------:R3:W-:Y:S01]  /*c5a0*/  @P4 STG.E.U16 desc[UR10][R8.64], R37 ;  /* 0x0000002508004986 */ /* 0x0007e2000c10150a */
[----:B----4-:R-:W-:Y:S01]  /*c5b0*/  LEA R4, P4, R11, R48, 0x1 ;  /* 0x000000300b047211 */ /* 0x010fe200078808ff */
[----:B------:R-:W4:Y:S01]  /*c5c0*/  LDC R15, c[0x0][0x248] ;  /* 0x00009200ff0f7b82 */ /* 0x000f220000000800 */
[----:B------:R-:W-:-:S02]  /*c5d0*/  LOP3.LUT R3, R2, 0xd0, RZ, 0xfc, !PT ;  /* 0x000000d002037812 */ /* 0x000fc400078efcff */
[----:B------:R-:W-:Y:S02]  /*c5e0*/  PRMT R38, R38, 0x7632, R38 ;  /* 0x0000763226267816 */ /* 0x000fe40000000026 */
[----:B------:R-:W-:Y:S02]  /*c5f0*/  PRMT R39, R39, 0x7632, R39 ;  /* 0x0000763227277816 */ /* 0x000fe40000000027 */
[----:B------:R-:W-:Y:S01]  /*c600*/  LEA.HI.X.SX32 R5, R11, R49, 0x1, P4 ;  /* 0x000000310b057211 */ /* 0x000fe200020f0eff */
[----:B--2---:R-:W-:Y:S01]  /*c610*/  IMAD R11, R12, 0x2, R11 ;  /* 0x000000020c0b7824 */ /* 0x004fe200078e020b */
[----:B------:R-:W-:Y:S01]  /*c620*/  ISETP.LT.AND P2, PT, R3, UR4, !P0 ;  /* 0x0000000403007c0c */ /* 0x000fe2000c741270 */
[----:B------:R0:W-:Y:S01]  /*c630*/  @P5 STG.E.U16 desc[UR10][R6.64], R38 ;  /* 0x0000002606005986 */ /* 0x0001e2000c10150a */
[----:B------:R-:W-:Y:S01]  /*c640*/  LOP3.LUT R3, R2, 0xd2, RZ, 0xfc, !PT ;  /* 0x000000d202037812 */ /* 0x000fe200078efcff */
[----:B------:R-:W-:Y:S02]  /*c650*/  ULDC UR4, c[0x0][0x22c] ;  /* 0x00008b0000047ab9 */ /* 0x000fe40000000800 */
[----:B------:R2:W-:Y:S01]  /*c660*/  @P6 STG.E.U16 desc[UR10][R4.64], R39 ;  /* 0x0000002704006986 */ /* 0x0005e2000c10150a */
[----:B---3--:R-:W-:-:S02]  /*c670*/  LEA R8, P6, R11, R48, 0x1 ;  /* 0x000000300b087211 */ /* 0x008fc400078c08ff */
[----:B------:R-:W-:Y:S01]  /*c680*/  ISETP.LT.AND P3, PT, R3, UR4, !P0 ;  /* 0x0000000403007c0c */ /* 0x000fe2000c761270 */
[----:B------:R-:W-:Y:S01]  /*c690*/  ULDC UR4, c[0x0][0x22c] ;  /* 0x00008b0000047ab9 */ /* 0x000fe20000000800 */
[----:B------:R-:W-:Y:S01]  /*c6a0*/  LOP3.LUT R3, R2, 0xd4, RZ, 0xfc, !PT ;  /* 0x000000d402037812 */ /* 0x000fe200078efcff */
[----:B0-----:R-:W-:Y:S01]  /*c6b0*/  IMAD R7, R14, 0x2, R11 ;  /* 0x000000020e077824 */ /* 0x001fe200078e020b */
[-C--:B------:R-:W-:Y:S01]  /*c6c0*/  LEA.HI.X.SX32 R9, R11, R49.reuse, 0x1, P6 ;  /* 0x000000310b097211 */ /* 0x080fe200030f0eff */
[----:B------:R-:W0:Y:S01]  /*c6d0*/  LDC R14, c[0x0][0x248] ;  /* 0x00009200ff0e7b82 */ /* 0x000e220000000800 */
[----:B------:R-:W-:Y:S01]  /*c6e0*/  ISETP.LT.AND P4, PT, R3, UR4, !P0 ;  /* 0x0000000403007c0c */ /* 0x000fe2000c781270 */
[----:B-----5:R-:W-:Y:S01]  /*c6f0*/  IMAD R10, R10, 0x2, R7 ;  /* 0x000000020a0a7824 */ /* 0x020fe200078e0207 */
[----:B------:R-:W-:Y:S01]  /*c700*/  LEA R6, P6, R7, R48, 0x1 ;  /* 0x0000003007067211 */ /* 0x000fe200078c08ff */
[----:B------:R-:W-:Y:S01]  /*c710*/  ULDC UR4, c[0x0][0x22c] ;  /* 0x00008b0000047ab9 */ /* 0x000fe20000000800 */
[----:B------:R-:W-:Y:S01]  /*c720*/  LOP3.LUT R3, R2, 0xd6, RZ, 0xfc, !PT ;  /* 0x000000d602037812 */ /* 0x000fe200078efcff */
[----:B-1----:R-:W-:Y:S01]  /*c730*/  IMAD R12, R13, 0x2, R10 ;  /* 0x000000020d0c7824 */ /* 0x002fe200078e020a */
[----:B------:R-:W-:-:S02]  /*c740*/  LEA.HI.X.SX32 R7, R7, R49, 0x1, P6 ;  /* 0x0000003107077211 */ /* 0x000fc400030f0eff */
[-C--:B--2---:R-:W-:Y:S01]  /*c750*/  LEA R4, P6, R10, R48.reuse, 0x1 ;  /* 0x000000300a047211 */ /* 0x084fe200078c08ff */
[----:B------:R1:W-:Y:S01]  /*c760*/  @P2 STG.E.U16 desc[UR10][R8.64], R40 ;  /* 0x0000002808002986 */ /* 0x0003e2000c10150a */
[----:B------:R-:W-:Y:S01]  /*c770*/  ISETP.LT.AND P5, PT, R3, UR4, !P0 ;  /* 0x0000000403007c0c */ /* 0x000fe2000c7a1270 */
[----:B------:R-:W-:Y:S01]  /*c780*/  ULDC UR4, c[0x0][0x22c] ;  /* 0x00008b0000047ab9 */ /* 0x000fe20000000800 */
[----:B------:R-:W-:Y:S02]  /*c790*/  LOP3.LUT R3, R2, 0xd8, RZ, 0xfc, !PT ;  /* 0x000000d802037812 */ /* 0x000fe400078efcff */
[----:B------:R-:W-:Y:S02]  /*c7a0*/  LEA.HI.X.SX32 R5, R10, R49, 0x1, P6 ;  /* 0x000000310a057211 */ /* 0x000fe400030f0eff */
[----:B------:R-:W-:Y:S01]  /*c7b0*/  LEA R10, P6, R12, R48, 0x1 ;  /* 0x000000300c0a7211 */ /* 0x000fe200078c08ff */
[----:B-1----:R-:W1:Y:S01]  /*c7c0*/  LDC R9, c[0x0][0x248] ;  /* 0x00009200ff097b82 */ /* 0x002e620000000800 */
[----:B------:R-:W-:Y:S01]  /*c7d0*/  ISETP.LT.AND P2, PT, R3, UR4, !P0 ;  /* 0x0000000403007c0c */ /* 0x000fe2000c741270 */
[----:B------:R-:W-:Y:S01]  /*c7e0*/  ULDC UR4, c[0x0][0x22c] ;  /* 0x00008b0000047ab9 */ /* 0x000fe20000000800 */
[----:B------:R-:W-:-:S02]  /*c7f0*/  LOP3.LUT R3, R2, 0xda, RZ, 0xfc, !PT ;  /* 0x000000da02037812 */ /* 0x000fc400078efcff */
[-C--:B------:R-:W-:Y:S01]  /*c800*/  LEA.HI.X.SX32 R11, R12, R49.reuse, 0x1, P6 ;  /* 0x000000310c0b7211 */ /* 0x080fe200030f0eff */
[----:B----4-:R-:W-:Y:S01]  /*c810*/  IMAD R12, R15, 0x2, R12 ;  /* 0x000000020f0c7824 */ /* 0x010fe200078e020c */
[----:B------:R2:W-:Y:S01]  /*c820*/  @P3 STG.E.U16 desc[UR10][R6.64], R41 ;  /* 0x0000002906003986 */ /* 0x0005e2000c10150a */
[----:B------:R-:W-:Y:S01]  /*c830*/  ISETP.LT.AND P3, PT, R3, UR4, !P0 ;  /* 0x0000000403007c0c */ /* 0x000fe2000c761270 */
[----:B------:R-:W-:Y:S01]  /*c840*/  ULDC UR4, c[0x0][0x22c] ;  /* 0x00008b0000047ab9 */ /* 0x000fe20000000800 */
[----:B------:R-:W-:Y:S01]  /*c850*/  LOP3.LUT R3, R2, 0xdc, RZ, 0xfc, !PT ;  /* 0x000000dc02037812 */ /* 0x000fe200078efcff */
[----:B------:R-:W-:Y:S04]  /*c860*/  @P4 STG.E.U16 desc[UR10][R4.64], R42 ;  /* 0x0000002a04004986 */ /* 0x000fe8000c10150a */
[----:B------:R3:W-:Y:S01]  /*c870*/  @P5 STG.E.U16 desc[UR10][R10.64], R43 ;  /* 0x0000002b0a005986 */ /* 0x0007e2000c10150a */
[----:B------:R-:W-:Y:S01]  /*c880*/  ISETP.LT.AND P4, PT, R3, UR4, !P0 ;  /* 0x0000000403007c0c */ /* 0x000fe2000c781270 */
[----:B------:R-:W-:Y:S01]  /*c890*/  IMAD R8, R17, 0x2, R12 ;  /* 0x0000000211087824 */ /* 0x000fe200078e020c */
[----:B--2---:R-:W-:Y:S01]  /*c8a0*/  LEA R6, P6, R12, R48, 0x1 ;  /* 0x000000300c067211 */ /* 0x004fe200078c08ff */
[----:B------:R-:W-:Y:S01]  /*c8b0*/  ULDC UR4, c[0x0][0x22c] ;  /* 0x00008b0000047ab9 */ /* 0x000fe20000000800 */
[----:B------:R-:W-:Y:S01]  /*c8c0*/  LOP3.LUT R3, R2, 0xde, RZ, 0xfc, !PT ;  /* 0x000000de02037812 */ /* 0x000fe200078efcff */
[----:B------:R-:W2:Y:S01]  /*c8d0*/  LDC R17, c[0x0][0x248] ;  /* 0x00009200ff117b82 */ /* 0x000ea20000000800 */
[----:B------:R-:W-:-:S07]  /*c8e0*/  LEA.HI.X.SX32 R7, R12, R49, 0x1, P6 ;  /* 0x000000310c077211 */ /* 0x000fce00030f0eff */
[----:B---3--:R-:W3:Y:S01]  /*c8f0*/  LDC R10, c[0x0][0x248] ;  /* 0x00009200ff0a7b82 */ /* 0x008ee20000000800 */
[----:B------:R-:W-:Y:S02]  /*c900*/  PRMT R40, R40, 0x7632, R40 ;  /* 0x0000763228287816 */ /* 0x000fe40000000028 */
[----:B------:R-:W-:Y:S01]  /*c910*/  ISETP.LT.AND P5, PT, R3, UR4, !P0 ;  /* 0x0000000403007c0c */ /* 0x000fe2000c7a1270 */
[----:B------:R-:W-:Y:S01]  /*c920*/  ULDC UR4, c[0x0][0x22c] ;  /* 0x00008b0000047ab9 */ /* 0x000fe20000000800 */
[----:B------:R-:W-:-:S03]  /*c930*/  LEA R4, P6, R8, R48, 0x1 ;  /* 0x0000003008047211 */ /* 0x000fc600078c08ff */
[----:B------:R-:W4:Y:S01]  /*c940*/  LDC R12, c[0x0][0x248] ;  /* 0x00009200ff0c7b82 */ /* 0x000f220000000800 */
[----:B------:R-:W-:Y:S01]  /*c950*/  LOP3.LUT R3, R2, 0xe0, RZ, 0xfc, !PT ;  /* 0x000000e002037812 */ /* 0x000fe200078efcff */
[----:B------:R3:W-:Y:S01]  /*c960*/  @P2 STG.E.U16 desc[UR10][R6.64], R40 ;  /* 0x0000002806002986 */ /* 0x0007e2000c10150a */
[----:B------:R-:W-:Y:S01]  /*c970*/  PRMT R41, R41, 0x7632, R41 ;  /* 0x0000763229297816 */ /* 0x000fe20000000029 */
[----:B-1----:R-:W-:Y:S01]  /*c980*/  IMAD R9, R9, 0x2, R8 ;  /* 0x0000000209097824 */ /* 0x002fe200078e0208 */
[-C--:B------:R-:W-:Y:S02]  /*c990*/  LEA.HI.X.SX32 R5, R8, R49.reuse, 0x1, P6 ;  /* 0x0000003108057211 */ /* 0x080fe400030f0eff */
[----:B------:R-:W-:Y:S01]  /*c9a0*/  ISETP.LT.AND P2, PT, R3, UR4, !P0 ;  /* 0x0000000403007c0c */ /* 0x000fe2000c741270 */
[----:B------:R-:W-:Y:S01]  /*c9b0*/  ULDC UR4, c[0x0][0x22c] ;  /* 0x00008b0000047ab9 */ /* 0x000fe20000000800 */
[----:B------:R-:W-:Y:S01]  /*c9c0*/  LOP3.LUT R3, R2, 0xe2, RZ, 0xfc, !PT ;  /* 0x000000e202037812 */ /* 0x000fe200078efcff */
[----:B------:R1:W-:Y:S01]  /*c9d0*/  @P3 STG.E.U16 desc[UR10][R4.64], R41 ;  /* 0x0000002904003986 */ /* 0x0003e2000c10150a */
[----:B------:R-:W-:Y:S01]  /*c9e0*/  LEA R8, P6, R9, R48, 0x1 ;  /* 0x0000003009087211 */ /* 0x000fe200078c08ff */
[----:B------:R-:W5:Y:S01]  /*c9f0*/  LDC R11, c[0x0][0x248] ;  /* 0x00009200ff0b7b82 */ /* 0x000f620000000800 */
[----:B------:R-:W-:Y:S01]  /*ca00*/  ISETP.LT.AND P3, PT, R3, UR4, !P0 ;  /* 0x0000000403007c0c */ /* 0x000fe2000c761270 */
[----:B0-----:R-:W-:Y:S01]  /*ca10*/  IMAD R3, R14, 0x2, R9 ;  /* 0x000000020e037824 */ /* 0x001fe200078e0209 */
[----:B------:R-:W-:Y:S01]  /*ca20*/  LEA.HI.X.SX32 R9, R9, R49, 0x1, P6 ;  /* 0x0000003109097211 */ /* 0x000fe200030f0eff */
[----:B------:R-:W-:Y:S01]  /*ca30*/  ULDC UR4, c[0x0][0x22c] ;  /* 0x00008b0000047ab9 */ /* 0x000fe20000000800 */
[----:B------:R-:W-:Y:S01]  /*ca40*/  PRMT R42, R42, 0x7632, R42 ;  /* 0x000076322a2a7816 */ /* 0x000fe2000000002a */
[----:B---3--:R-:W-:Y:S01]  /*ca50*/  IMAD R7, R10, 0x2, R3 ;  /* 0x000000020a077824 */ /* 0x008fe200078e0203 */
[----:B------:R-:W-:Y:S01]  /*ca60*/  PRMT R43, R43, 0x7632, R43 ;  /* 0x000076322b2b7816 */ /* 0x000fe2000000002b */
[----:B------:R-:W0:Y:S01]  /*ca70*/  LDC R14, c[0x0][0x248] ;  /* 0x00009200ff0e7b82 */ /* 0x000e220000000800 */
[----:B-1----:R-:W-:-:S02]  /*ca80*/  LOP3.LUT R5, R2, 0xe4, RZ, 0xfc, !PT ;  /* 0x000000e402057812 */ /* 0x002fc400078efcff */
[-C--:B------:R-:W-:Y:S01]  /*ca90*/  LEA R4, P6, R3, R48.reuse, 0x1 ;  /* 0x0000003003047211 */ /* 0x080fe200078c08ff */
[----:B------:R4:W-:Y:S01]  /*caa0*/  @P4 STG.E.U16 desc[UR10][R8.64], R42 ;  /* 0x0000002a08004986 */ /* 0x0009e2000c10150a */
[----:B------:R-:W-:Y:S01]  /*cab0*/  ISETP.LT.AND P4, PT, R5, UR4, !P0 ;  /* 0x0000000405007c0c */ /* 0x000fe2000c781270 */
[----:B------:R-:W-:Y:S01]  /*cac0*/  ULDC UR4, c[0x0][0x22c] ;  /* 0x00008b0000047ab9 */ /* 0x000fe20000000800 */
[-C--:B------:R-:W-:Y:S02]  /*cad0*/  LEA.HI.X.SX32 R5, R3, R49.reuse, 0x1, P6 ;  /* 0x0000003103057211 */ /* 0x080fe400030f0eff */
[CC--:B------:R-:W-:Y:S01]  /*cae0*/  LEA R6, P6, R7.reuse, R48.reuse, 0x1 ;  /* 0x0000003007067211 */ /* 0x0c0fe200078c08ff */
[----:B----4-:R-:W-:Y:S02]  /*caf0*/  IMAD R9, R12, 0x2, R7 ;  /* 0x000000020c097824 */ /* 0x010fe400078e0207 */
[----:B------:R-:W1:Y:S01]  /*cb00*/  LDC R12, c[0x0][0x248] ;  /* 0x00009200ff0c7b82 */ /* 0x000e620000000800 */
[-C--:B------:R-:W-:Y:S01]  /*cb10*/  LEA.HI.X.SX32 R7, R7, R49.reuse, 0x1, P6 ;  /* 0x0000003107077211 */ /* 0x080fe200030f0eff */
[----:B------:R-:W-:Y:S01]  /*cb20*/  IMAD R10, R16, 0x2, R9 ;  /* 0x00000002100a7824 */ /* 0x000fe200078e0209 */
[C---:B------:R-:W-:Y:S01]  /*cb30*/  LEA R8, P6, R9.reuse, R48, 0x1 ;  /* 0x0000003009087211 */ /* 0x040fe200078c08ff */
[----:B------:R3:W-:Y:S03]  /*cb40*/  @P5 STG.E.U16 desc[UR10][R4.64], R43 ;  /* 0x0000002b04005986 */ /* 0x0007e6000c10150a */
[----:B------:R-:W-:-:S02]  /*cb50*/  LEA.HI.X.SX32 R9, R9, R49, 0x1, P6 ;  /* 0x0000003109097211 */ /* 0x000fc400030f0eff */
[----:B------:R-:W-:Y:S01]  /*cb60*/  LOP3.LUT R3, R2, 0xe6, RZ, 0xfc, !PT ;  /* 0x000000e602037812 */ /* 0x000fe200078efcff */
[----:B-----5:R-:W-:Y:S01]  /*cb70*/  IMAD R11, R11, 0x2, R10 ;  /* 0x000000020b0b7824 */ /* 0x020fe200078e020a */
[----:B------:R-:W4:Y:S01]  /*cb80*/  LDC R16, c[0x0][0x248] ;  /* 0x00009200ff107b82 */ /* 0x000f220000000800 */
[C---:B---3--:R-:W-:Y:S01]  /*cb90*/  LEA R4, P6, R10.reuse, R48, 0x1 ;  /* 0x000000300a047211 */ /* 0x048fe200078c08ff */
[----:B------:R3:W-:Y:S01]  /*cba0*/  @P2 STG.E.U16 desc[UR10][R6.64], R44 ;  /* 0x0000002c06002986 */ /* 0x0007e2000c10150a */
[----:B------:R-:W-:Y:S01]  /*cbb0*/  ISETP.LT.AND P5, PT, R3, UR4, !P0 ;  /* 0x0000000403007c0c */ /* 0x000fe2000c7a1270 */
[----:B------:R-:W-:Y:S01]  /*cbc0*/  ULDC UR4, c[0x0][0x22c] ;  /* 0x00008b0000047ab9 */ /* 0x000fe20000000800 */
[----:B------:R-:W-:Y:S01]  /*cbd0*/  LEA.HI.X.SX32 R5, R10, R49, 0x1, P6 ;  /* 0x000000310a057211 */ /* 0x000fe200030f0eff */
[----:B------:R-:W-:Y:S01]  /*cbe0*/  @P3 STG.E.U16 desc[UR10][R8.64], R45 ;  /* 0x0000002d08003986 */ /* 0x000fe2000c10150a */
[----:B------:R-:W-:-:S03]  /*cbf0*/  LOP3.LUT R3, R2, 0xe8, RZ, 0xfc, !PT ;  /* 0x000000e802037812 */ /* 0x000fc600078efcff */
[----:B------:R5:W-:Y:S01]  /*cc00*/  @P4 STG.E.U16 desc[UR10][R4.64], R46 ;  /* 0x0000002e04004986 */ /* 0x000be2000c10150a */
[-C--:B---3--:R-:W-:Y:S02]  /*cc10*/  LEA R6, P4, R11, R48.reuse, 0x1 ;  /* 0x000000300b067211 */ /* 0x088fe400078808ff */
[----:B------:R-:W-:Y:S01]  /*cc20*/  ISETP.LT.AND P2, PT, R3, UR4, !P0 ;  /* 0x0000000403007c0c */ /* 0x000fe2000c741270 */
[----:B------:R-:W-:Y:S01]  /*cc30*/  ULDC UR4, c[0x0][0x22c] ;  /* 0x00008b0000047ab9 */ /* 0x000fe20000000800 */
[----:B------:R-:W-:Y:S01]  /*cc40*/  LEA.HI.X.SX32 R7, R11, R49, 0x1, P4 ;  /* 0x000000310b077211 */ /* 0x000fe200020f0eff */
[----:B-1----:R-:W-:Y:S01]  /*cc50*/  IMAD R11, R12, 0x2, R11 ;  /* 0x000000020c0b7824 */ /* 0x002fe200078e020b */
[C---:B------:R-:W-:Y:S02]  /*cc60*/  LOP3.LUT R3, R2.reuse, 0xea, RZ, 0xfc, !PT ;  /* 0x000000ea02037812 */ /* 0x040fe400078efcff */
[----:B------:R-:W-:Y:S01]  /*cc70*/  LOP3.LUT R10, R2, 0xec, RZ, 0xfc, !PT ;  /* 0x000000ec020a7812 */ /* 0x000fe200078efcff */
[----:B------:R1:W-:Y:S01]  /*cc80*/  @P5 STG.E.U16 desc[UR10][R6.64], R47 ;  /* 0x0000002f06005986 */ /* 0x0003e2000c10150a */
[----:B------:R-:W-:Y:S01]  /*cc90*/  ISETP.LT.AND P3, PT, R3, UR4, !P0 ;  /* 0x0000000403007c0c */ /* 0x000fe2000c761270 */
[----:B------:R-:W-:Y:S01]  /*cca0*/  ULDC UR4, c[0x0][0x22c] ;  /* 0x00008b0000047ab9 */ /* 0x000fe20000000800 */
[----:B-----5:R-:W-:-:S02]  /*ccb0*/  LEA R4, P5, R11, R48, 0x1 ;  /* 0x000000300b047211 */ /* 0x020fc400078a08ff */
[----:B------:R-:W-:Y:S01]  /*ccc0*/  ISETP.LT.AND P6, PT, R10, UR4, !P0 ;  /* 0x000000040a007c0c */ /* 0x000fe2000c7c1270 */
[----:B0-----:R-:W-:Y:S01]  /*ccd0*/  IMAD R10, R14, 0x2, R11 ;  /* 0x000000020e0a7824 */ /* 0x001fe200078e020b */
[----:B------:R-:W-:Y:S01]  /*cce0*/  LEA.HI.X.SX32 R5, R11, R49, 0x1, P5 ;  /* 0x000000310b057211 */ /* 0x000fe200028f0eff */
[----:B------:R0:W3:Y:S01]  /*ccf0*/  LDS.128 R12, [R0+UR8] ;  /* 0x00000008000c7984 */ /* 0x0000e20008000c00 */
[----:B------:R-:W5:Y:S01]  /*cd00*/  LDC R11, c[0x0][0x248] ;  /* 0x00009200ff0b7b82 */ /* 0x000f620000000800 */
[----:B------:R-:W-:Y:S01]  /*cd10*/  LOP3.LUT R3, R2, 0xee, RZ, 0xfc, !PT ;  /* 0x000000ee02037812 */ /* 0x000fe200078efcff */
[----:B------:R-:W-:Y:S01]  /*cd20*/  ULDC UR4, c[0x0][0x22c] ;  /* 0x00008b0000047ab9 */ /* 0x000fe20000000800 */
[----:B------:R-:W-:-:S04]  /*cd30*/  LEA R8, P5, R10, R48, 0x1 ;  /* 0x000000300a087211 */ /* 0x000fc800078a08ff */
[----:B------:R-:W-:Y:S01]  /*cd40*/  LEA.HI.X.SX32 R9, R10, R49, 0x1, P5 ;  /* 0x000000310a097211 */ /* 0x000fe200028f0eff */
[----:B--2---:R-:W-:Y:S01]  /*cd50*/  IMAD R10, R17, 0x2, R10 ;  /* 0x00000002110a7824 */ /* 0x004fe200078e020a */
[----:B------:R-:W-:Y:S01]  /*cd60*/  PRMT R44, R44, 0x7632, R44 ;  /* 0x000076322c2c7816 */ /* 0x000fe2000000002c */
[----:B------:R-:W2:Y:S03]  /*cd70*/  LDC R17, c[0x0][0x248] ;  /* 0x00009200ff117b82 */ /* 0x000ea60000000800 */
[----:B-1----:R-:W-:Y:S02]  /*cd80*/  LEA R6, P5, R10, R48, 0x1 ;  /* 0x000000300a067211 */ /* 0x002fe400078a08ff */
[----:B------:R-:W-:Y:S02]  /*cd90*/  PRMT R45, R45, 0x7632, R45 ;  /* 0x000076322d2d7816 */ /* 0x000fe4000000002d */
[----:B------:R-:W-:-:S02]  /*cda0*/  ISETP.LT.AND P4, PT, R3, UR5, !P0 ;  /* 0x0000000503007c0c */ /* 0x000fc4000c781270 */
[----:B------:R-:W-:Y:S01]  /*cdb0*/  LEA.HI.X.SX32 R7, R10, R49, 0x1, P5 ;  /* 0x000000310a077211 */ /* 0x000fe200028f0eff */
[----:B------:R-:W-:Y:S01]  /*cdc0*/  IMAD R10, R19, 0x2, R10 ;  /* 0x00000002130a7824 */ /* 0x000fe200078e020a */
[----:B------:R-:W-:Y:S01]  /*cdd0*/  PRMT R46, R46, 0x7632, R46 ;  /* 0x000076322e2e7816 */ /* 0x000fe2000000002e */
[----:B------:R1:W-:Y:S01]  /*cde0*/  @P2 STG.E.U16 desc[UR10][R4.64], R44 ;  /* 0x0000002c04002986 */ /* 0x0003e2000c10150a */
[C---:B------:R-:W-:Y:S01]  /*cdf0*/  LOP3.LUT R3, R2.reuse, 0xf0, RZ, 0xfc, !PT ;  /* 0x000000f002037812 */ /* 0x040fe200078efcff */
[----:B------:R-:W2:Y:S02]  /*ce00*/  LDC R19, c[0x0][0x248] ;  /* 0x00009200ff137b82 */ /* 0x000ea40000000800 */
[----:B------:R4:W-:Y:S01]  /*ce10*/  @P3 STG.E.U16 desc[UR10][R8.64], R45 ;  /* 0x0000002d08003986 */ /* 0x0009e2000c10150a */
[----:B------:R-:W-:Y:S01]  /*ce20*/  ISETP.LT.AND P2, PT, R3, UR4, !P0 ;  /* 0x0000000403007c0c */ /* 0x000fe2000c741270 */
[----:B-----5:R-:W-:Y:S01]  /*ce30*/  IMAD R3, R11, 0x2, R10 ;  /* 0x000000020b037824 */ /* 0x020fe200078e020a */
[----:B0-----:R-:W-:Y:S01]  /*ce40*/  LOP3.LUT R0, R2, 0xf2, RZ, 0xfc, !PT ;  /* 0x000000f202007812 */ /* 0x001fe200078efcff */
[----:B------:R0:W-:Y:S01]  /*ce50*/  @P6 STG.E.U16 desc[UR10][R6.64], R46 ;  /* 0x0000002e06006986 */ /* 0x0001e2000c10150a */
[----:B------:R-:W-:Y:S01]  /*ce60*/  ULDC UR4, c[0x0][0x22c] ;  /* 0x00008b0000047ab9 */ /* 0x000fe20000000800 */
[----:B------:R-:W5:Y:S01]  /*ce70*/  LDC R11, c[0x0][0x248] ;  /* 0x00009200ff0b7b82 */ /* 0x000f620000000800 */
[----:B-1----:R-:W-:-:S04]  /*ce80*/  LEA R4, P6, R10, R48, 0x1 ;  /* 0x000000300a047211 */ /* 0x002fc800078c08ff */
[-C--:B------:R-:W-:Y:S02]  /*ce90*/  LEA.HI.X.SX32 R5, R10, R49.reuse, 0x1, P6 ;  /* 0x000000310a057211 */ /* 0x080fe400030f0eff */
[CC--:B----4-:R-:W-:Y:S02]  /*cea0*/  LEA R8, P6, R3.reuse, R48.reuse, 0x1 ;  /* 0x0000003003087211 */ /* 0x0d0fe400078c08ff */
[----:B------:R-:W-:Y:S01]  /*ceb0*/  ISETP.LT.AND P3, PT, R0, UR4, !P0 ;  /* 0x0000000400007c0c */ /* 0x000fe2000c761270 */
[----:B------:R-:W-:Y:S01]  /*cec0*/  ULDC UR4, c[0x0][0x22c] ;  /* 0x00008b0000047ab9 */ /* 0x000fe20000000800 */
[----:B------:R-:W-:Y:S01]  /*ced0*/  LEA.HI.X.SX32 R9, R3, R49, 0x1, P6 ;  /* 0x0000003103097211 */ /* 0x000fe200030f0eff */
[----:B------:R-:W-:Y:S01]  /*cee0*/  IMAD R3, R16, 0x2, R3 ;  /* 0x0000000210037824 */ /* 0x000fe200078e0203 */
[----:B------:R-:W-:Y:S01]  /*cef0*/  LOP3.LUT R0, R2, 0xf4, RZ, 0xfc, !PT ;  /* 0x000000f402007812 */ /* 0x000fe200078efcff */
[----:B------:R-:W1:Y:S01]  /*cf00*/  LDC R16, c[0x0][0x248] ;  /* 0x00009200ff107b82 */ /* 0x000e620000000800 */
[----:B------:R-:W-:Y:S01]  /*cf10*/  PRMT R47, R47, 0x7632, R47 ;  /* 0x000076322f2f7816 */ /* 0x000fe2000000002f */
[----:B------:R-:W-:Y:S01]  /*cf20*/  IMAD R10, R18, 0x2, R3 ;  /* 0x00000002120a7824 */ /* 0x000fe200078e0203 */
[----:B------:R-:W-:Y:S01]  /*cf30*/  ISETP.LT.AND P5, PT, R0, UR4, !P0 ;  /* 0x0000000400007c0c */ /* 0x000fe2000c7a1270 */
[----:B------:R-:W-:Y:S01]  /*cf40*/  ULDC UR4, c[0x0][0x22c] ;  /* 0x00008b0000047ab9 */ /* 0x000fe20000000800 */
[----:B0-----:R-:W-:-:S02]  /*cf50*/  LEA R6, P6, R3, R48, 0x1 ;  /* 0x0000003003067211 */ /* 0x001fc400078c08ff */
[----:B------:R-:W-:Y:S01]  /*cf60*/  LOP3.LUT R0, R2, 0xf6, RZ, 0xfc, !PT ;  /* 0x000000f602007812 */ /* 0x000fe200078efcff */
[----:B------:R0:W-:Y:S01]  /*cf70*/  @P4 STG.E.U16 desc[UR10][R4.64], R47 ;  /* 0x0000002f04004986 */ /* 0x0001e2000c10150a */
[-C--:B------:R-:W-:Y:S01]  /*cf80*/  LEA.HI.X.SX32 R7, R3, R49.reuse, 0x1, P6 ;  /* 0x0000003103077211 */ /* 0x080fe200030f0eff */
[----:B------:R-:W4:Y:S01]  /*cf90*/  LDC R18, c[0x0][0x248] ;  /* 0x00009200ff127b82 */ /* 0x000f220000000800 */
[----:B------:R-:W-:Y:S01]  /*cfa0*/  ISETP.LT.AND P4, PT, R0, UR4, !P0 ;  /* 0x0000000400007c0c */ /* 0x000fe2000c781270 */
[----:B------:R-:W-:Y:S01]  /*cfb0*/  ULDC UR4, c[0x0][0x22c] ;  /* 0x00008b0000047ab9 */ /* 0x000fe20000000800 */
[----:B------:R-:W-:Y:S01]  /*cfc0*/  LOP3.LUT R0, R2, 0xf8, RZ, 0xfc, !PT ;  /* 0x000000f802007812 */ /* 0x000fe200078efcff */
[----:B---3--:R3:W-:Y:S01]  /*cfd0*/  @P2 STG.E.U16 desc[UR10][R8.64], R12 ;  /* 0x0000000c08002986 */ /* 0x0087e2000c10150a */
[----:B0-----:R-:W-:Y:S02]  /*cfe0*/  LEA R4, P6, R10, R48, 0x1 ;  /* 0x000000300a047211 */ /* 0x001fe400078c08ff */
[----:B------:R-:W-:Y:S01]  /*cff0*/  ISETP.LT.AND P2, PT, R0, UR4, !P0 ;  /* 0x0000000400007c0c */ /* 0x000fe2000c741270 */
[----:B------:R0:W-:Y:S01]  /*d000*/  @P3 STG.E.U16 desc[UR10][R6.64], R13 ;  /* 0x0000000d06003986 */ /* 0x0001e2000c10150a */
[----:B------:R-:W-:Y:S01]  /*d010*/  LEA.HI.X.SX32 R5, R10, R49, 0x1, P6 ;  /* 0x000000310a057211 */ /* 0x000fe200030f0eff */
[----:B-----5:R-:W-:Y:S01]  /*d020*/  IMAD R10, R11, 0x2, R10 ;  /* 0x000000020b0a7824 */ /* 0x020fe200078e020a */
[----:B------:R-:W-:Y:S01]  /*d030*/  LOP3.LUT R0, R2, 0xfa, RZ, 0xfc, !PT ;  /* 0x000000fa02007812 */ /* 0x000fe200078efcff */
[----:B------:R-:W-:-:S02]  /*d040*/  ULDC UR4, c[0x0][0x22c] ;  /* 0x00008b0000047ab9 */ /* 0x000fc40000000800 */
[----:B------:R5:W-:Y:S01]  /*d050*/  @P5 STG.E.U16 desc[UR10][R4.64], R14 ;  /* 0x0000000e04005986 */ /* 0x000be2000c10150a */
[----:B------:R-:W-:Y:S01]  /*d060*/  ISETP.LT.AND P3, PT, R0, UR4, !P0 ;  /* 0x0000000400007c0c */ /* 0x000fe2000c761270 */
[----:B--2---:R-:W-:Y:S01]  /*d070*/  IMAD R3, R17, 0x2, R10 ;  /* 0x0000000211037824 */ /* 0x004fe200078e020a */
[-C--:B---3--:R-:W-:Y:S01]  /*d080*/  LEA R8, P5, R10, R48.reuse, 0x1 ;  /* 0x000000300a087211 */ /* 0x088fe200078a08ff */
[----:B------:R-:W-:Y:S01]  /*d090*/  ULDC UR4, c[0x0][0x22c] ;  /* 0x00008b0000047ab9 */ /* 0x000fe20000000800 */
[----:B------:R-:W-:Y:S02]  /*d0a0*/  LOP3.LUT R0, R2, 0xfc, RZ, 0xfc, !PT ;  /* 0x000000fc02007812 */ /* 0x000fe400078efcff */
[----:B------:R-:W-:Y:S02]  /*d0b0*/  LEA.HI.X.SX32 R9, R10, R49, 0x1, P5 ;  /* 0x000000310a097211 */ /* 0x000fe400028f0eff */
[----:B------:R-:W-:Y:S02]  /*d0c0*/  LEA R2, P5, R3, R48, 0x1 ;  /* 0x0000003003027211 */ /* 0x000fe400078a08ff */
[----:B------:R-:W-:Y:S01]  /*d0d0*/  ISETP.LT.AND P0, PT, R0, UR4, !P0 ;  /* 0x0000000400007c0c */ /* 0x000fe2000c701270 */
[----:B-1----:R-:W-:Y:S01]  /*d0e0*/  IMAD R0, R16, 0x2, R3 ;  /* 0x0000000210007824 */ /* 0x002fe200078e0203 */
[----:B------:R-:W-:-:S02]  /*d0f0*/  PRMT R12, R12, 0x7632, R12 ;  /* 0x000076320c0c7816 */ /* 0x000fc4000000000c */
[----:B------:R-:W-:Y:S01]  /*d100*/  LEA.HI.X.SX32 R3, R3, R49, 0x1, P5 ;  /* 0x0000003103037211 */ /* 0x000fe200028f0eff */
[----:B0-----:R-:W-:Y:S01]  /*d110*/  IMAD R7, R19, 0x2, R0 ;  /* 0x0000000213077824 */ /* 0x001fe200078e0200 */
[----:B------:R-:W-:Y:S01]  /*d120*/  @P4 STG.E.U16 desc[UR10][R8.64], R15 ;  /* 0x0000000f08004986 */ /* 0x000fe2000c10150a */
[----:B-----5:R-:W-:-:S03]  /*d130*/  LEA R4, P4, R0, R48, 0x1 ;  /* 0x0000003000047211 */ /* 0x020fc600078808ff */
[----:B------:R0:W-:Y:S01]  /*d140*/  @P2 STG.E.U16 desc[UR10][R2.64], R12 ;  /* 0x0000000c02002986 */ /* 0x0001e2000c10150a */
[-C--:B------:R-:W-:Y:S01]  /*d150*/  LEA R6, P2, R7, R48.reuse, 0x1 ;  /* 0x0000003007067211 */ /* 0x080fe200078408ff */
[----:B----4-:R-:W-:Y:S01]  /*d160*/  IMAD R10, R18, 0x2, R7 ;  /* 0x00000002120a7824 */ /* 0x010fe200078e0207 */
[-C--:B------:R-:W-:Y:S02]  /*d170*/  LEA.HI.X.SX32 R5, R0, R49.reuse, 0x1, P4 ;  /* 0x0000003100057211 */ /* 0x080fe400020f0eff */
[----:B------:R-:W-:Y:S02]  /*d180*/  PRMT R13, R13, 0x7632, R13 ;  /* 0x000076320d0d7816 */ /* 0x000fe4000000000d */
[----:B------:R-:W-:Y:S02]  /*d190*/  LEA.HI.X.SX32 R7, R7, R49, 0x1, P2 ;  /* 0x0000003107077211 */ /* 0x000fe400010f0eff */
[----:B0-----:R-:W-:Y:S01]  /*d1a0*/  PRMT R3, R14, 0x7632, R3 ;  /* 0x000076320e037816 */ /* 0x001fe20000000003 */
[----:B------:R0:W-:Y:S01]  /*d1b0*/  @P3 STG.E.U16 desc[UR10][R4.64], R13 ;  /* 0x0000000d04003986 */ /* 0x0001e2000c10150a */
[----:B------:R-:W-:-:S03]  /*d1c0*/  LEA R48, P2, R10, R48, 0x1 ;  /* 0x000000300a307211 */ /* 0x000fc600078408ff */
[----:B------:R0:W-:Y:S01]  /*d1d0*/  @P0 STG.E.U16 desc[UR10][R6.64], R3 ;  /* 0x0000000306000986 */ /* 0x0001e2000c10150a */
[----:B------:R-:W-:Y:S01]  /*d1e0*/  LEA.HI.X.SX32 R49, R10, R49, 0x1, P2 ;  /* 0x000000310a317211 */ /* 0x000fe200010f0eff */
[----:B------:R-:W-:Y:S08]  /*d1f0*/  @!P1 EXIT ;  /* 0x000000000000994d */ /* 0x000ff00003800000 */
[----:B------:R-:W-:-:S05]  /*d200*/  PRMT R24, R15, 0x7632, R24 ;  /* 0x000076320f187816 */ /* 0x000fca0000000018 */
[----:B------:R-:W-:Y:S01]  /*d210*/  STG.E.U16 desc[UR10][R48.64], R24 ;  /* 0x0000001830007986 */ /* 0x000fe2000c10150a */
[----:B------:R-:W-:Y:S05]  /*d220*/  EXIT ;  /* 0x000000000000794d */ /* 0x000fea0003800000 */
.L_x_2:
[----:B------:R-:W-:-:S00]  /*d230*/  BRA `(.L_x_2) ;  /* 0xfffffffc00fc7947 */ /* 0x000fc0000383ffff */
[----:B------:R-:W-:-:S00]  /*d240*/  NOP ;  /* 0x0000000000007918 */ /* 0x000fc00000000000 */
        /* <DEDUP_REMOVED lines=11> */
.L_x_3:


//--------------------- .nv.shared.matmul_kernel  --------------------------
	.section	.nv.shared.matmul_kernel,"aw",@nobits
	.sectionflags	@""
	.align	16
	.zero		1024


//--------------------- .nv.shared.reserved.0     --------------------------
	.section	.nv.shared.reserved.0,"aw",@nobits
	.weak		__nv_reservedSMEM_offset_0_alias
	.size		__nv_reservedSMEM_offset_0_alias, 0, 0
	.other		__nv_reservedSMEM_offset_0_alias,@"STO_CUDA_RESERVED_SHARED STV_DEFAULT"
__nv_reservedSMEM_offset_0_alias:
	.zero		0


//--------------------- .nv.constant0.matmul_kernel --------------------------
	.section	.nv.constant0.matmul_kernel,"a",@progbits
	.sectionflags	@""
	.align	4
.nv.constant0.matmul_kernel:
	.zero		608


//--------------------- SYMBOLS --------------------------

	.type		.nv.reservedSmem.offset0,@object
	.size		.nv.reservedSmem.offset0,0x4
